// auto-generated by cutlass_sweep.gemm — config: {"arch": "sm_100", "cluster_m": 1, "cluster_n": 1, "dtype": "e4m3", "dtype_b": "e4m3", "layout": "tt", "stages": 0, "tile_k": 32, "tile_m": 128, "tile_n": 128}
#include "cutlass/cutlass.h"
#include "cutlass/gemm/collective/collective_builder.hpp"
#include "cutlass/gemm/device/gemm_universal_adapter.h"
#include "cutlass/gemm/kernel/gemm_universal.hpp"
#include "cutlass/epilogue/collective/collective_builder.hpp"

using ElemA = cutlass::float_e4m3_t;
using ElemB = cutlass::float_e4m3_t;
using ElemCD = cutlass::float_e4m3_t;
using Acc  = float;
using TileShape    = cute::Shape<cute::_128, cute::_128, cute::_32>;
using ClusterShape = cute::Shape<cute::_1, cute::_1, cute::_1>;

using CollectiveEpilogue = typename cutlass::epilogue::collective::CollectiveBuilder<
    cutlass::arch::Sm100, cutlass::arch::OpClassTensorOp,
    TileShape, ClusterShape,
    cutlass::epilogue::collective::EpilogueTileAuto,
    Acc, Acc,
    ElemCD, cutlass::layout::RowMajor, 128 / cutlass::sizeof_bits<ElemCD>::value,
    ElemCD, cutlass::layout::RowMajor, 128 / cutlass::sizeof_bits<ElemCD>::value,
    cutlass::epilogue::collective::EpilogueScheduleAuto
  >::CollectiveOp;

using CollectiveMainloop = typename cutlass::gemm::collective::CollectiveBuilder<
    cutlass::arch::Sm100, cutlass::arch::OpClassTensorOp,
    ElemA, cutlass::layout::ColumnMajor, 128 / cutlass::sizeof_bits<ElemA>::value,
    ElemB, cutlass::layout::ColumnMajor, 128 / cutlass::sizeof_bits<ElemB>::value,
    Acc,
    TileShape, ClusterShape,
    cutlass::gemm::collective::StageCountAutoCarveout<static_cast<int>(sizeof(typename CollectiveEpilogue::SharedStorage))>,
    cutlass::gemm::collective::KernelScheduleAuto
  >::CollectiveOp;

using GemmKernel = cutlass::gemm::kernel::GemmUniversal<
    cute::Shape<int,int,int,int>,
    CollectiveMainloop,
    CollectiveEpilogue
>;
using Gemm = cutlass::gemm::device::GemmUniversalAdapter<GemmKernel>;

// Force the device kernel symbol into the cubin without needing a host main.
auto* _anchor = &cutlass::device_kernel<GemmKernel>;


// ===== COMPILED SASS (sm_100a) =====

	.target	sm_100a

	.elftype	@"ET_EXEC"


//--------------------- .note.nv.tkinfo           --------------------------
	.section	.note.nv.tkinfo,"",@"SHT_NOTE"
	.sectionflags	@"SHF_NOTE_NV_TKINFO"
	.tkinfo
        /*0018*/ 	.word	0x00000002
        /*0030*/ 	.string	""
        /*0030*/ 	.string	"ptxas"
        /*0030*/ 	.string	"Cuda compilation tools, release 13.0, V13.0.88"
        /*0030*/ 	.string	"Build cuda_13.0.r13.0/compiler.36424714_0"
        /*0030*/ 	.string	"-arch sm_100a -m 64 "



//--------------------- .note.nv.cuinfo           --------------------------
	.section	.note.nv.cuinfo,"",@"SHT_NOTE"
	.sectionflags	@"SHF_NOTE_NV_CUINFO"
        /*0018*/ 	.short	0x0002
        /*001a*/ 	.short	0x0064
        /*001c*/ 	.short	0x0082
	.zero		2


//--------------------- .nv.info                  --------------------------
	.section	.nv.info,"",@"SHT_CUDA_INFO"
	.align	4


	//----- nvinfo : EIATTR_REGCOUNT
	.align		4
        /*0000*/ 	.byte	0x04, 0x2f
        /*0002*/ 	.short	(.L_19 - .L_18)
	.align		4
.L_18:
        /*0004*/ 	.word	index@(_ZN7cutlass13device_kernelINS_4gemm6kernel13GemmUniversalIN4cute5tupleIJiiiiEEENS1_10collective13CollectiveMmaINS1_35MainloopSm100TmaUmmaWarpSpecializedILi24ELi2ELi4ENS5_IJNS4_1CILi1EEESB_SB_EEEEENS5_IJNSA_ILi128EEESE_NSA_ILi32EEEEEENS_12float_e4m3_tENS5_IJSB_llEEESH_NS5_IJlSB_lEEENS4_8TiledMMAINS4_8MMA_AtomIJNS4_10MMA_TraitsINS4_19SM100_MMA_F8F6F4_SSEJSH_SH_fSE_SE_NS4_17integral_constantINS4_4UMMA5MajorELSQ_1EEENSO_ISQ_LSQ_0EEENSO_INSP_7ScaleInELST_0EEESU_EEEEEENS4_6LayoutISC_NS5_IJNSA_ILi0EEESY_SY_EEEEENS5_IJNS4_10UnderscoreES11_S11_EEEEENS4_13SM90_TMA_LOADENS4_14ComposedLayoutINS4_7SwizzleILi3ELi4ELi3EEENS4_18smem_ptr_flag_bitsILi8EEENSX_INS5_IJSE_NSA_ILi8EEEEEENS5_IJSB_SE_EEEEEEEvNS4_8identityES14_NS15_INS16_ILi1ELi4ELi3EEES19_NSX_INS5_IJS1A_SF_EEENS5_IJSF_SB_EEEEEEEvS1F_EENS_8epilogue10collective18CollectiveEpilogueINS1M_23Sm100TmaWarpSpecializedILi2ELi2ELi64ELb0ELb0EEEJSG_NS5_IJNSX_ISE_SB_EENSX_INSA_ILi64EEESB_EEEEESH_SJ_SH_SJ_NS1M_6fusion15FusionCallbacksIS1Q_NS1V_17LinearCombinationISH_fSH_fLNS_15FloatRoundStyleE2EEESG_S1U_JEEENS4_5SM1004TMEM4LOAD26SM100_TMEM_LOAD_32dp32b64xES14_NS15_INS16_ILi2ELi4ELi3EEES19_NSX_INS5_IJS1A_S1S_EEENS5_IJS1S_SB_EEEEEEENS4_39AutoVectorizingCopyWithAssumedAlignmentILi128EEENS4_14SM90_TMA_STOREES29_S2B_S2B_EEEvvEEEEvNT_6ParamsE)
        /*0008*/ 	.word	0x000000e0


	//----- nvinfo : EIATTR_FRAME_SIZE
	.align		4
.L_19:
        /*000c*/ 	.byte	0x04, 0x11
        /*000e*/ 	.short	(.L_21 - .L_20)
	.align		4
.L_20:
        /*0010*/ 	.word	index@($__internal_2_$__cuda_sm10x_tcgen05_guardrail_trap_unallocated_columns_being_dealloced)
        /*0014*/ 	.word	0x00000000


	//----- nvinfo : EIATTR_FRAME_SIZE
	.align		4
.L_21:
        /*0018*/ 	.byte	0x04, 0x11
        /*001a*/ 	.short	(.L_23 - .L_22)
	.align		4
.L_22:
        /*001c*/ 	.word	index@($__internal_1_$__cuda_sm10x_tcgen05_guardrail_trap_phase_invalid_during_alloc)
        /*0020*/ 	.word	0x00000000


	//----- nvinfo : EIATTR_FRAME_SIZE
	.align		4
.L_23:
        /*0024*/ 	.byte	0x04, 0x11
        /*0026*/ 	.short	(.L_25 - .L_24)
	.align		4
.L_24:
        /*0028*/ 	.word	index@($__internal_0_$__cuda_sm10x_tcgen05_guardrail_trap_col_being_dealloced_not_returned_by_alloc)
        /*002c*/ 	.word	0x00000000


	//----- nvinfo : EIATTR_FRAME_SIZE
	.align		4
.L_25:
        /*0030*/ 	.byte	0x04, 0x11
        /*0032*/ 	.short	(.L_27 - .L_26)
	.align		4
.L_26:
        /*0034*/ 	.word	index@(_ZN7cutlass13device_kernelINS_4gemm6kernel13GemmUniversalIN4cute5tupleIJiiiiEEENS1_10collective13CollectiveMmaINS1_35MainloopSm100TmaUmmaWarpSpecializedILi24ELi2ELi4ENS5_IJNS4_1CILi1EEESB_SB_EEEEENS5_IJNSA_ILi128EEESE_NSA_ILi32EEEEEENS_12float_e4m3_tENS5_IJSB_llEEESH_NS5_IJlSB_lEEENS4_8TiledMMAINS4_8MMA_AtomIJNS4_10MMA_TraitsINS4_19SM100_MMA_F8F6F4_SSEJSH_SH_fSE_SE_NS4_17integral_constantINS4_4UMMA5MajorELSQ_1EEENSO_ISQ_LSQ_0EEENSO_INSP_7ScaleInELST_0EEESU_EEEEEENS4_6LayoutISC_NS5_IJNSA_ILi0EEESY_SY_EEEEENS5_IJNS4_10UnderscoreES11_S11_EEEEENS4_13SM90_TMA_LOADENS4_14ComposedLayoutINS4_7SwizzleILi3ELi4ELi3EEENS4_18smem_ptr_flag_bitsILi8EEENSX_INS5_IJSE_NSA_ILi8EEEEEENS5_IJSB_SE_EEEEEEEvNS4_8identityES14_NS15_INS16_ILi1ELi4ELi3EEES19_NSX_INS5_IJS1A_SF_EEENS5_IJSF_SB_EEEEEEEvS1F_EENS_8epilogue10collective18CollectiveEpilogueINS1M_23Sm100TmaWarpSpecializedILi2ELi2ELi64ELb0ELb0EEEJSG_NS5_IJNSX_ISE_SB_EENSX_INSA_ILi64EEESB_EEEEESH_SJ_SH_SJ_NS1M_6fusion15FusionCallbacksIS1Q_NS1V_17LinearCombinationISH_fSH_fLNS_15FloatRoundStyleE2EEESG_S1U_JEEENS4_5SM1004TMEM4LOAD26SM100_TMEM_LOAD_32dp32b64xES14_NS15_INS16_ILi2ELi4ELi3EEES19_NSX_INS5_IJS1A_S1S_EEENS5_IJS1S_SB_EEEEEEENS4_39AutoVectorizingCopyWithAssumedAlignmentILi128EEENS4_14SM90_TMA_STOREES29_S2B_S2B_EEEvvEEEEvNT_6ParamsE)
        /*0038*/ 	.word	0x00000000


	//----- nvinfo : EIATTR_MIN_STACK_SIZE
	.align		4
.L_27:
        /*003c*/ 	.byte	0x04, 0x12
        /*003e*/ 	.short	(.L_29 - .L_28)
	.align		4
.L_28:
        /*0040*/ 	.word	index@(_ZN7cutlass13device_kernelINS_4gemm6kernel13GemmUniversalIN4cute5tupleIJiiiiEEENS1_10collective13CollectiveMmaINS1_35MainloopSm100TmaUmmaWarpSpecializedILi24ELi2ELi4ENS5_IJNS4_1CILi1EEESB_SB_EEEEENS5_IJNSA_ILi128EEESE_NSA_ILi32EEEEEENS_12float_e4m3_tENS5_IJSB_llEEESH_NS5_IJlSB_lEEENS4_8TiledMMAINS4_8MMA_AtomIJNS4_10MMA_TraitsINS4_19SM100_MMA_F8F6F4_SSEJSH_SH_fSE_SE_NS4_17integral_constantINS4_4UMMA5MajorELSQ_1EEENSO_ISQ_LSQ_0EEENSO_INSP_7ScaleInELST_0EEESU_EEEEEENS4_6LayoutISC_NS5_IJNSA_ILi0EEESY_SY_EEEEENS5_IJNS4_10UnderscoreES11_S11_EEEEENS4_13SM90_TMA_LOADENS4_14ComposedLayoutINS4_7SwizzleILi3ELi4ELi3EEENS4_18smem_ptr_flag_bitsILi8EEENSX_INS5_IJSE_NSA_ILi8EEEEEENS5_IJSB_SE_EEEEEEEvNS4_8identityES14_NS15_INS16_ILi1ELi4ELi3EEES19_NSX_INS5_IJS1A_SF_EEENS5_IJSF_SB_EEEEEEEvS1F_EENS_8epilogue10collective18CollectiveEpilogueINS1M_23Sm100TmaWarpSpecializedILi2ELi2ELi64ELb0ELb0EEEJSG_NS5_IJNSX_ISE_SB_EENSX_INSA_ILi64EEESB_EEEEESH_SJ_SH_SJ_NS1M_6fusion15FusionCallbacksIS1Q_NS1V_17LinearCombinationISH_fSH_fLNS_15FloatRoundStyleE2EEESG_S1U_JEEENS4_5SM1004TMEM4LOAD26SM100_TMEM_LOAD_32dp32b64xES14_NS15_INS16_ILi2ELi4ELi3EEES19_NSX_INS5_IJS1A_S1S_EEENS5_IJS1S_SB_EEEEEEENS4_39AutoVectorizingCopyWithAssumedAlignmentILi128EEENS4_14SM90_TMA_STOREES29_S2B_S2B_EEEvvEEEEvNT_6ParamsE)
        /*0044*/ 	.word	0x00000000
.L_29:


//--------------------- .nv.compat                --------------------------
	.section	.nv.compat,"",@"SHT_CUDA_COMPAT_INFO"
	.align	4
        /*0000*/ 	.byte	0x02, 0x09, 0x01, 0x00, 0x02, 0x02, 0x02, 0x00, 0x02, 0x05, 0x05, 0x00, 0x03, 0x07, 0x01, 0x01
        /*0010*/ 	.byte	0x02, 0x03, 0x01, 0x00, 0x02, 0x06, 0x01, 0x00, 0x04, 0x0b, 0x08, 0x00, 0x09, 0x00, 0x00, 0x00
        /*0020*/ 	.byte	0x00, 0x00, 0x00, 0x00


//--------------------- .nv.info._ZN7cutlass13device_kernelINS_4gemm6kernel13GemmUniversalIN4cute5tupleIJiiiiEEENS1_10collective13CollectiveMmaINS1_35MainloopSm100TmaUmmaWarpSpecializedILi24ELi2ELi4ENS5_IJNS4_1CILi1EEESB_SB_EEEEENS5_IJNSA_ILi128EEESE_NSA_ILi32EEEEEENS_12float_e4m3_tENS5_IJSB_llEEESH_NS5_IJlSB_lEEENS4_8TiledMMAINS4_8MMA_AtomIJNS4_10MMA_TraitsINS4_19SM100_MMA_F8F6F4_SSEJSH_SH_fSE_SE_NS4_17integral_constantINS4_4UMMA5MajorELSQ_1EEENSO_ISQ_LSQ_0EEENSO_INSP_7ScaleInELST_0EEESU_EEEEEENS4_6LayoutISC_NS5_IJNSA_ILi0EEESY_SY_EEEEENS5_IJNS4_10UnderscoreES11_S11_EEEEENS4_13SM90_TMA_LOADENS4_14ComposedLayoutINS4_7SwizzleILi3ELi4ELi3EEENS4_18smem_ptr_flag_bitsILi8EEENSX_INS5_IJSE_NSA_ILi8EEEEEENS5_IJSB_SE_EEEEEEEvNS4_8identityES14_NS15_INS16_ILi1ELi4ELi3EEES19_NSX_INS5_IJS1A_SF_EEENS5_IJSF_SB_EEEEEEEvS1F_EENS_8epilogue10collective18CollectiveEpilogueINS1M_23Sm100TmaWarpSpecializedILi2ELi2ELi64ELb0ELb0EEEJSG_NS5_IJNSX_ISE_SB_EENSX_INSA_ILi64EEESB_EEEEESH_SJ_SH_SJ_NS1M_6fusion15FusionCallbacksIS1Q_NS1V_17LinearCombinationISH_fSH_fLNS_15FloatRoundStyleE2EEESG_S1U_JEEENS4_5SM1004TMEM4LOAD26SM100_TMEM_LOAD_32dp32b64xES14_NS15_INS16_ILi2ELi4ELi3EEES19_NSX_INS5_IJS1A_S1S_EEENS5_IJS1S_SB_EEEEEEENS4_39AutoVectorizingCopyWithAssumedAlignmentILi128EEENS4_14SM90_TMA_STOREES29_S2B_S2B_EEEvvEEEEvNT_6ParamsE --------------------------
	.section	.nv.info._ZN7cutlass13device_kernelINS_4gemm6kernel13GemmUniversalIN4cute5tupleIJiiiiEEENS1_10collective13CollectiveMmaINS1_35MainloopSm100TmaUmmaWarpSpecializedILi24ELi2ELi4ENS5_IJNS4_1CILi1EEESB_SB_EEEEENS5_IJNSA_ILi128EEESE_NSA_ILi32EEEEEENS_12float_e4m3_tENS5_IJSB_llEEESH_NS5_IJlSB_lEEENS4_8TiledMMAINS4_8MMA_AtomIJNS4_10MMA_TraitsINS4_19SM100_MMA_F8F6F4_SSEJSH_SH_fSE_SE_NS4_17integral_constantINS4_4UMMA5MajorELSQ_1EEENSO_ISQ_LSQ_0EEENSO_INSP_7ScaleInELST_0EEESU_EEEEEENS4_6LayoutISC_NS5_IJNSA_ILi0EEESY_SY_EEEEENS5_IJNS4_10UnderscoreES11_S11_EEEEENS4_13SM90_TMA_LOADENS4_14ComposedLayoutINS4_7SwizzleILi3ELi4ELi3EEENS4_18smem_ptr_flag_bitsILi8EEENSX_INS5_IJSE_NSA_ILi8EEEEEENS5_IJSB_SE_EEEEEEEvNS4_8identityES14_NS15_INS16_ILi1ELi4ELi3EEES19_NSX_INS5_IJS1A_SF_EEENS5_IJSF_SB_EEEEEEEvS1F_EENS_8epilogue10collective18CollectiveEpilogueINS1M_23Sm100TmaWarpSpecializedILi2ELi2ELi64ELb0ELb0EEEJSG_NS5_IJNSX_ISE_SB_EENSX_INSA_ILi64EEESB_EEEEESH_SJ_SH_SJ_NS1M_6fusion15FusionCallbacksIS1Q_NS1V_17LinearCombinationISH_fSH_fLNS_15FloatRoundStyleE2EEESG_S1U_JEEENS4_5SM1004TMEM4LOAD26SM100_TMEM_LOAD_32dp32b64xES14_NS15_INS16_ILi2ELi4ELi3EEES19_NSX_INS5_IJS1A_S1S_EEENS5_IJS1S_SB_EEEEEEENS4_39AutoVectorizingCopyWithAssumedAlignmentILi128EEENS4_14SM90_TMA_STOREES29_S2B_S2B_EEEvvEEEEvNT_6ParamsE,"",@"SHT_CUDA_INFO"
	.sectionflags	@""
	.align	4


	//----- nvinfo : EIATTR_CUDA_API_VERSION
	.align		4
        /*0000*/ 	.byte	0x04, 0x37
        /*0002*/ 	.short	(.L_31 - .L_30)
.L_30:
        /*0004*/ 	.word	0x00000082


	//----- nvinfo : EIATTR_KPARAM_INFO
	.align		4
.L_31:
        /*0008*/ 	.byte	0x04, 0x17
        /*000a*/ 	.short	(.L_33 - .L_32)
.L_32:
        /*000c*/ 	.word	0x00000000
        /*0010*/ 	.short	0x0000
        /*0012*/ 	.short	0x0000
        /*0014*/ 	.byte	0x00, 0xf0, 0x01, 0x20


	//----- nvinfo : EIATTR_AT_ENTRY_FRAGMENTS
	.align		4
.L_33:
        /*0018*/ 	.byte	0x04, 0x4f
        /*001a*/ 	.short	(.L_35 - .L_34)


	//   ....[0]....
.L_34:
        /*001c*/ 	.word	0x00000006


	//----- nvinfo : EIATTR_RESERVED_SMEM_USED
	.align		4
.L_35:
        /*0020*/ 	.byte	0x01, 0x41
	.zero		2


	//----- nvinfo : EIATTR_SPARSE_MMA_MASK
	.align		4
        /*0024*/ 	.byte	0x03, 0x50
        /*0026*/ 	.short	0x0000


	//----- nvinfo : EIATTR_TCGEN05_1CTA_USED
	.align		4
        /*0028*/ 	.byte	0x01, 0x51
	.zero		2


	//----- nvinfo : EIATTR_MAXREG_COUNT
	.align		4
        /*002c*/ 	.byte	0x03, 0x1b
        /*002e*/ 	.short	0x00ff


	//----- nvinfo : EIATTR_NUM_BARRIERS
	.align		4
        /*0030*/ 	.byte	0x02, 0x4c
        /*0032*/ 	.byte	0x07
	.zero		1


	//----- nvinfo : EIATTR_EXTERNS
	.align		4
        /*0034*/ 	.byte	0x04, 0x0f
        /*0036*/ 	.short	(.L_37 - .L_36)


	//   ....[0]....
	.align		4
.L_36:
        /*0038*/ 	.word	index@(__assertfail)


	//----- nvinfo : EIATTR_MERCURY_ISA_VERSION
	.align		4
.L_37:
        /*003c*/ 	.byte	0x03, 0x5f
        /*003e*/ 	.short	0x0101


	//----- nvinfo : EIATTR_INT_WARP_WIDE_INSTR_OFFSETS
	.align		4
        /*0040*/ 	.byte	0x04, 0x31
        /*0042*/ 	.short	(.L_39 - .L_38)


	//   ....[0]....
.L_38:
        /*0044*/ 	.word	0x00002030


	//   ....[1]....
        /*0048*/ 	.word	0x00004470


	//   ....[2]....
        /*004c*/ 	.word	0x00004490


	//   ....[3]....
        /*0050*/ 	.word	0x000044c0


	//   ....[4]....
        /*0054*/ 	.word	0x00004df0


	//   ....[5]....
        /*0058*/ 	.word	0x00004e60


	//   ....[6]....
        /*005c*/ 	.word	0x00005040


	//   ....[7]....
        /*0060*/ 	.word	0x000051a0


	//----- nvinfo : EIATTR_COOP_GROUP_MASK_REGIDS
	.align		4
.L_39:
        /*0064*/ 	.byte	0x04, 0x29
        /*0066*/ 	.short	(.L_41 - .L_40)


	//   ....[0]....
.L_40:
        /*0068*/ 	.word	0xffffffff


	//   ....[1]....
        /*006c*/ 	.word	0xffffffff


	//   ....[2]....
        /*0070*/ 	.word	0xffffffff


	//   ....[3]....
        /*0074*/ 	.word	0xffffffff


	//   ....[4]....
        /*0078*/ 	.word	0xffffffff


	//   ....[5]....
        /*007c*/ 	.word	0xffffffff


	//   ....[6]....
        /*0080*/ 	.word	0xffffffff


	//   ....[7]....
        /*0084*/ 	.word	0xffffffff


	//   ....[8]....
        /*0088*/ 	.word	0xffffffff


	//   ....[9]....
        /*008c*/ 	.word	0xffffffff


	//   ....[10]....
        /*0090*/ 	.word	0xffffffff


	//   ....[11]....
        /*0094*/ 	.word	0xffffffff


	//   ....[12]....
        /*0098*/ 	.word	0xffffffff


	//----- nvinfo : EIATTR_COOP_GROUP_INSTR_OFFSETS
	.align		4
.L_41:
        /*009c*/ 	.byte	0x04, 0x28
        /*009e*/ 	.short	(.L_43 - .L_42)


	//   ....[0]....
.L_42:
        /*00a0*/ 	.word	0x00000090


	//   ....[1]....
        /*00a4*/ 	.word	0x000004d0


	//   ....[2]....
        /*00a8*/ 	.word	0x000008f0


	//   ....[3]....
        /*00ac*/ 	.word	0x00000a50


	//   ....[4]....
        /*00b0*/ 	.word	0x00000b50


	//   ....[5]....
        /*00b4*/ 	.word	0x00000cc0


	//   ....[6]....
        /*00b8*/ 	.word	0x00000e60


	//   ....[7]....
        /*00bc*/ 	.word	0x00001f10


	//   ....[8]....
        /*00c0*/ 	.word	0x00003830


	//   ....[9]....
        /*00c4*/ 	.word	0x00003a40


	//   ....[10]....
        /*00c8*/ 	.word	0x00003a70


	//   ....[11]....
        /*00cc*/ 	.word	0x00004350


	//   ....[12]....
        /*00d0*/ 	.word	0x00004580


	//----- nvinfo : EIATTR_VRC_CTA_INIT_COUNT
	.align		4
.L_43:
        /*00d4*/ 	.byte	0x02, 0x4a
        /*00d6*/ 	.byte	0x80
	.zero		1


	//----- nvinfo : EIATTR_SYSCALL_OFFSETS
	.align		4
        /*00d8*/ 	.byte	0x04, 0x46
        /*00da*/ 	.short	(.L_45 - .L_44)


	//   ....[0]....
.L_44:
        /*00dc*/ 	.word	0x00005bd0


	//   ....[1]....
        /*00e0*/ 	.word	0x00005d10


	//   ....[2]....
        /*00e4*/ 	.word	0x00006570


	//   ....[3]....
        /*00e8*/ 	.word	0x00007b80


	//----- nvinfo : EIATTR_MBARRIER_INSTR_OFFSETS
	.align		4
.L_45:
        /*00ec*/ 	.byte	0x04, 0x39
        /*00ee*/ 	.short	(.L_47 - .L_46)


	//   ....[0]....
.L_46:
        /*00f0*/ 	.word	0x000005d0
        /*00f4*/ 	.word	0x000000ff
        /*00f8*/ 	.word	0x00000000
        /*00fc*/ 	.short	0x0100
        /*00fe*/ 	.byte	0x05
	.zero		1


	//   ....[1]....
        /*0100*/ 	.word	0x000005e0
        /*0104*/ 	.word	0x000000ff
        /*0108*/ 	.word	0x000000c0
        /*010c*/ 	.short	0x0100
        /*010e*/ 	.byte	0x05
	.zero		1


	//   ....[2]....
        /*0110*/ 	.word	0x000005f0
        /*0114*/ 	.word	0x000000ff
        /*0118*/ 	.word	0x00000008
        /*011c*/ 	.short	0x0100
        /*011e*/ 	.byte	0x05
	.zero		1


	//   ....[3]....
        /*0120*/ 	.word	0x00000600
        /*0124*/ 	.word	0x000000ff
        /*0128*/ 	.word	0x000000c8
        /*012c*/ 	.short	0x0100
        /*012e*/ 	.byte	0x05
	.zero		1


	//   ....[4]....
        /*0130*/ 	.word	0x00000610
        /*0134*/ 	.word	0x000000ff
        /*0138*/ 	.word	0x00000010
        /*013c*/ 	.short	0x0100
        /*013e*/ 	.byte	0x05
	.zero		1


	//   ....[5]....
        /*0140*/ 	.word	0x00000620
        /*0144*/ 	.word	0x000000ff
        /*0148*/ 	.word	0x000000d0
        /*014c*/ 	.short	0x0100
        /*014e*/ 	.byte	0x05
	.zero		1


	//   ....[6]....
        /*0150*/ 	.word	0x00000630
        /*0154*/ 	.word	0x000000ff
        /*0158*/ 	.word	0x00000018
        /*015c*/ 	.short	0x0100
        /*015e*/ 	.byte	0x05
	.zero		1


	//   ....[7]....
        /*0160*/ 	.word	0x00000640
        /*0164*/ 	.word	0x000000ff
        /*0168*/ 	.word	0x000000d8
        /*016c*/ 	.short	0x0100
        /*016e*/ 	.byte	0x05
	.zero		1


	//   ....[8]....
        /*0170*/ 	.word	0x00000650
        /*0174*/ 	.word	0x000000ff
        /*0178*/ 	.word	0x00000020
        /*017c*/ 	.short	0x0100
        /*017e*/ 	.byte	0x05
	.zero		1


	//   ....[9]....
        /*0180*/ 	.word	0x00000660
        /*0184*/ 	.word	0x000000ff
        /*0188*/ 	.word	0x000000e0
        /*018c*/ 	.short	0x0100
        /*018e*/ 	.byte	0x05
	.zero		1


	//   ....[10]....
        /*0190*/ 	.word	0x00000670
        /*0194*/ 	.word	0x000000ff
        /*0198*/ 	.word	0x00000028
        /*019c*/ 	.short	0x0100
        /*019e*/ 	.byte	0x05
	.zero		1


	//   ....[11]....
        /*01a0*/ 	.word	0x00000680
        /*01a4*/ 	.word	0x000000ff
        /*01a8*/ 	.word	0x000000e8
        /*01ac*/ 	.short	0x0100
        /*01ae*/ 	.byte	0x05
	.zero		1


	//   ....[12]....
        /*01b0*/ 	.word	0x00000690
        /*01b4*/ 	.word	0x000000ff
        /*01b8*/ 	.word	0x00000030
        /*01bc*/ 	.short	0x0100
        /*01be*/ 	.byte	0x05
	.zero		1


	//   ....[13]....
        /*01c0*/ 	.word	0x000006a0
        /*01c4*/ 	.word	0x000000ff
        /*01c8*/ 	.word	0x000000f0
        /*01cc*/ 	.short	0x0100
        /*01ce*/ 	.byte	0x05
	.zero		1


	//   ....[14]....
        /*01d0*/ 	.word	0x000006b0
        /*01d4*/ 	.word	0x000000ff
        /*01d8*/ 	.word	0x00000038
        /*01dc*/ 	.short	0x0100
        /*01de*/ 	.byte	0x05
	.zero		1


	//   ....[15]....
        /*01e0*/ 	.word	0x000006c0
        /*01e4*/ 	.word	0x000000ff
        /*01e8*/ 	.word	0x000000f8
        /*01ec*/ 	.short	0x0100
        /*01ee*/ 	.byte	0x05
	.zero		1


	//   ....[16]....
        /*01f0*/ 	.word	0x000006d0
        /*01f4*/ 	.word	0x000000ff
        /*01f8*/ 	.word	0x00000040
        /*01fc*/ 	.short	0x0100
        /*01fe*/ 	.byte	0x05
	.zero		1


	//   ....[17]....
        /*0200*/ 	.word	0x000006e0
        /*0204*/ 	.word	0x000000ff
        /*0208*/ 	.word	0x00000100
        /*020c*/ 	.short	0x0100
        /*020e*/ 	.byte	0x05
	.zero		1


	//   ....[18]....
        /*0210*/ 	.word	0x000006f0
        /*0214*/ 	.word	0x000000ff
        /*0218*/ 	.word	0x00000048
        /*021c*/ 	.short	0x0100
        /*021e*/ 	.byte	0x05
	.zero		1


	//   ....[19]....
        /*0220*/ 	.word	0x00000700
        /*0224*/ 	.word	0x000000ff
        /*0228*/ 	.word	0x00000108
        /*022c*/ 	.short	0x0100
        /*022e*/ 	.byte	0x05
	.zero		1


	//   ....[20]....
        /*0230*/ 	.word	0x00000710
        /*0234*/ 	.word	0x000000ff
        /*0238*/ 	.word	0x00000050
        /*023c*/ 	.short	0x0100
        /*023e*/ 	.byte	0x05
	.zero		1


	//   ....[21]....
        /*0240*/ 	.word	0x00000720
        /*0244*/ 	.word	0x000000ff
        /*0248*/ 	.word	0x00000110
        /*024c*/ 	.short	0x0100
        /*024e*/ 	.byte	0x05
	.zero		1


	//   ....[22]....
        /*0250*/ 	.word	0x00000730
        /*0254*/ 	.word	0x000000ff
        /*0258*/ 	.word	0x00000058
        /*025c*/ 	.short	0x0100
        /*025e*/ 	.byte	0x05
	.zero		1


	//   ....[23]....
        /*0260*/ 	.word	0x00000740
        /*0264*/ 	.word	0x000000ff
        /*0268*/ 	.word	0x00000118
        /*026c*/ 	.short	0x0100
        /*026e*/ 	.byte	0x05
	.zero		1


	//   ....[24]....
        /*0270*/ 	.word	0x00000750
        /*0274*/ 	.word	0x000000ff
        /*0278*/ 	.word	0x00000060
        /*027c*/ 	.short	0x0100
        /*027e*/ 	.byte	0x05
	.zero		1


	//   ....[25]....
        /*0280*/ 	.word	0x00000760
        /*0284*/ 	.word	0x000000ff
        /*0288*/ 	.word	0x00000120
        /*028c*/ 	.short	0x0100
        /*028e*/ 	.byte	0x05
	.zero		1


	//   ....[26]....
        /*0290*/ 	.word	0x00000770
        /*0294*/ 	.word	0x000000ff
        /*0298*/ 	.word	0x00000068
        /*029c*/ 	.short	0x0100
        /*029e*/ 	.byte	0x05
	.zero		1


	//   ....[27]....
        /*02a0*/ 	.word	0x00000780
        /*02a4*/ 	.word	0x000000ff
        /*02a8*/ 	.word	0x00000128
        /*02ac*/ 	.short	0x0100
        /*02ae*/ 	.byte	0x05
	.zero		1


	//   ....[28]....
        /*02b0*/ 	.word	0x00000790
        /*02b4*/ 	.word	0x000000ff
        /*02b8*/ 	.word	0x00000070
        /*02bc*/ 	.short	0x0100
        /*02be*/ 	.byte	0x05
	.zero		1


	//   ....[29]....
        /*02c0*/ 	.word	0x000007a0
        /*02c4*/ 	.word	0x000000ff
        /*02c8*/ 	.word	0x00000130
        /*02cc*/ 	.short	0x0100
        /*02ce*/ 	.byte	0x05
	.zero		1


	//   ....[30]....
        /*02d0*/ 	.word	0x000007b0
        /*02d4*/ 	.word	0x000000ff
        /*02d8*/ 	.word	0x00000078
        /*02dc*/ 	.short	0x0100
        /*02de*/ 	.byte	0x05
	.zero		1


	//   ....[31]....
        /*02e0*/ 	.word	0x000007c0
        /*02e4*/ 	.word	0x000000ff
        /*02e8*/ 	.word	0x00000138
        /*02ec*/ 	.short	0x0100
        /*02ee*/ 	.byte	0x05
	.zero		1


	//   ....[32]....
        /*02f0*/ 	.word	0x000007d0
        /*02f4*/ 	.word	0x000000ff
        /*02f8*/ 	.word	0x00000080
        /*02fc*/ 	.short	0x0100
        /*02fe*/ 	.byte	0x05
	.zero		1


	//   ....[33]....
        /*0300*/ 	.word	0x000007e0
        /*0304*/ 	.word	0x000000ff
        /*0308*/ 	.word	0x00000140
        /*030c*/ 	.short	0x0100
        /*030e*/ 	.byte	0x05
	.zero		1


	//   ....[34]....
        /*0310*/ 	.word	0x000007f0
        /*0314*/ 	.word	0x000000ff
        /*0318*/ 	.word	0x00000088
        /*031c*/ 	.short	0x0100
        /*031e*/ 	.byte	0x05
	.zero		1


	//   ....[35]....
        /*0320*/ 	.word	0x00000800
        /*0324*/ 	.word	0x000000ff
        /*0328*/ 	.word	0x00000148
        /*032c*/ 	.short	0x0100
        /*032e*/ 	.byte	0x05
	.zero		1


	//   ....[36]....
        /*0330*/ 	.word	0x00000810
        /*0334*/ 	.word	0x000000ff
        /*0338*/ 	.word	0x00000090
        /*033c*/ 	.short	0x0100
        /*033e*/ 	.byte	0x05
	.zero		1


	//   ....[37]....
        /*0340*/ 	.word	0x00000820
        /*0344*/ 	.word	0x000000ff
        /*0348*/ 	.word	0x00000150
        /*034c*/ 	.short	0x0100
        /*034e*/ 	.byte	0x05
	.zero		1


	//   ....[38]....
        /*0350*/ 	.word	0x00000830
        /*0354*/ 	.word	0x000000ff
        /*0358*/ 	.word	0x00000098
        /*035c*/ 	.short	0x0100
        /*035e*/ 	.byte	0x05
	.zero		1


	//   ....[39]....
        /*0360*/ 	.word	0x00000840
        /*0364*/ 	.word	0x000000ff
        /*0368*/ 	.word	0x00000158
        /*036c*/ 	.short	0x0100
        /*036e*/ 	.byte	0x05
	.zero		1


	//   ....[40]....
        /*0370*/ 	.word	0x00000850
        /*0374*/ 	.word	0x000000ff
        /*0378*/ 	.word	0x000000a0
        /*037c*/ 	.short	0x0100
        /*037e*/ 	.byte	0x05
	.zero		1


	//   ....[41]....
        /*0380*/ 	.word	0x00000860
        /*0384*/ 	.word	0x000000ff
        /*0388*/ 	.word	0x00000160
        /*038c*/ 	.short	0x0100
        /*038e*/ 	.byte	0x05
	.zero		1


	//   ....[42]....
        /*0390*/ 	.word	0x00000870
        /*0394*/ 	.word	0x000000ff
        /*0398*/ 	.word	0x000000a8
        /*039c*/ 	.short	0x0100
        /*039e*/ 	.byte	0x05
	.zero		1


	//   ....[43]....
        /*03a0*/ 	.word	0x00000880
        /*03a4*/ 	.word	0x000000ff
        /*03a8*/ 	.word	0x00000168
        /*03ac*/ 	.short	0x0100
        /*03ae*/ 	.byte	0x05
	.zero		1


	//   ....[44]....
        /*03b0*/ 	.word	0x00000890
        /*03b4*/ 	.word	0x000000ff
        /*03b8*/ 	.word	0x000000b0
        /*03bc*/ 	.short	0x0100
        /*03be*/ 	.byte	0x05
	.zero		1


	//   ....[45]....
        /*03c0*/ 	.word	0x000008a0
        /*03c4*/ 	.word	0x000000ff
        /*03c8*/ 	.word	0x00000170
        /*03cc*/ 	.short	0x0100
        /*03ce*/ 	.byte	0x05
	.zero		1


	//   ....[46]....
        /*03d0*/ 	.word	0x000008b0
        /*03d4*/ 	.word	0x000000ff
        /*03d8*/ 	.word	0x000000b8
        /*03dc*/ 	.short	0x0100
        /*03de*/ 	.byte	0x05
	.zero		1


	//   ....[47]....
        /*03e0*/ 	.word	0x000008c0
        /*03e4*/ 	.word	0x000000ff
        /*03e8*/ 	.word	0x00000178
        /*03ec*/ 	.short	0x0100
        /*03ee*/ 	.byte	0x05
	.zero		1


	//   ....[48]....
        /*03f0*/ 	.word	0x00000a00
        /*03f4*/ 	.word	0x000000ff
        /*03f8*/ 	.word	0x00000180
        /*03fc*/ 	.short	0x0100
        /*03fe*/ 	.byte	0x07
	.zero		1


	//   ....[49]....
        /*0400*/ 	.word	0x00000a10
        /*0404*/ 	.word	0x000000ff
        /*0408*/ 	.word	0x00000190
        /*040c*/ 	.short	0x0100
        /*040e*/ 	.byte	0x07
	.zero		1


	//   ....[50]....
        /*0410*/ 	.word	0x00000a20
        /*0414*/ 	.word	0x000000ff
        /*0418*/ 	.word	0x00000188
        /*041c*/ 	.short	0x0100
        /*041e*/ 	.byte	0x07
	.zero		1


	//   ....[51]....
        /*0420*/ 	.word	0x00000a30
        /*0424*/ 	.word	0x000000ff
        /*0428*/ 	.word	0x00000198
        /*042c*/ 	.short	0x0100
        /*042e*/ 	.byte	0x07
	.zero		1


	//   ....[52]....
        /*0430*/ 	.word	0x00000b20
        /*0434*/ 	.word	0x000000ff
        /*0438*/ 	.word	0x000001a0
        /*043c*/ 	.short	0x0100
        /*043e*/ 	.byte	0x05
	.zero		1


	//   ....[53]....
        /*0440*/ 	.word	0x00000b30
        /*0444*/ 	.word	0x000000ff
        /*0448*/ 	.word	0x000001a8
        /*044c*/ 	.short	0x0100
        /*044e*/ 	.byte	0x05
	.zero		1


	//   ....[54]....
        /*0450*/ 	.word	0x00000c70
        /*0454*/ 	.word	0x000000ff
        /*0458*/ 	.word	0x000001b0
        /*045c*/ 	.short	0x0100
        /*045e*/ 	.byte	0x05
	.zero		1


	//   ....[55]....
        /*0460*/ 	.word	0x00000c80
        /*0464*/ 	.word	0x000000ff
        /*0468*/ 	.word	0x000001c0
        /*046c*/ 	.short	0x0100
        /*046e*/ 	.byte	0x05
	.zero		1


	//   ....[56]....
        /*0470*/ 	.word	0x00000c90
        /*0474*/ 	.word	0x000000ff
        /*0478*/ 	.word	0x000001b8
        /*047c*/ 	.short	0x0100
        /*047e*/ 	.byte	0x05
	.zero		1


	//   ....[57]....
        /*0480*/ 	.word	0x00000ca0
        /*0484*/ 	.word	0x000000ff
        /*0488*/ 	.word	0x000001c8
        /*048c*/ 	.short	0x0100
        /*048e*/ 	.byte	0x05
	.zero		1


	//   ....[58]....
        /*0490*/ 	.word	0x00000dd0
        /*0494*/ 	.word	0x000000ff
        /*0498*/ 	.word	0x000001d0
        /*049c*/ 	.short	0x0100
        /*049e*/ 	.byte	0x07
	.zero		1


	//   ....[59]....
        /*04a0*/ 	.word	0x00000de0
        /*04a4*/ 	.word	0x000000ff
        /*04a8*/ 	.word	0x000001f0
        /*04ac*/ 	.short	0x0100
        /*04ae*/ 	.byte	0x07
	.zero		1


	//   ....[60]....
        /*04b0*/ 	.word	0x00000df0
        /*04b4*/ 	.word	0x000000ff
        /*04b8*/ 	.word	0x000001d8
        /*04bc*/ 	.short	0x0100
        /*04be*/ 	.byte	0x07
	.zero		1


	//   ....[61]....
        /*04c0*/ 	.word	0x00000e00
        /*04c4*/ 	.word	0x000000ff
        /*04c8*/ 	.word	0x000001f8
        /*04cc*/ 	.short	0x0100
        /*04ce*/ 	.byte	0x07
	.zero		1


	//   ....[62]....
        /*04d0*/ 	.word	0x00000e10
        /*04d4*/ 	.word	0x000000ff
        /*04d8*/ 	.word	0x000001e0
        /*04dc*/ 	.short	0x0100
        /*04de*/ 	.byte	0x07
	.zero		1


	//   ....[63]....
        /*04e0*/ 	.word	0x00000e20
        /*04e4*/ 	.word	0x000000ff
        /*04e8*/ 	.word	0x00000200
        /*04ec*/ 	.short	0x0100
        /*04ee*/ 	.byte	0x07
	.zero		1


	//   ....[64]....
        /*04f0*/ 	.word	0x00000e30
        /*04f4*/ 	.word	0x000000ff
        /*04f8*/ 	.word	0x000001e8
        /*04fc*/ 	.short	0x0100
        /*04fe*/ 	.byte	0x07
	.zero		1


	//   ....[65]....
        /*0500*/ 	.word	0x00000e40
        /*0504*/ 	.word	0x000000ff
        /*0508*/ 	.word	0x00000208
        /*050c*/ 	.short	0x0100
        /*050e*/ 	.byte	0x07
	.zero		1


	//   ....[66]....
        /*0510*/ 	.word	0x00000f30
        /*0514*/ 	.word	0x000000ff
        /*0518*/ 	.word	0x00000210
        /*051c*/ 	.short	0x0100
        /*051e*/ 	.byte	0x05
	.zero		1


	//   ....[67]....
        /*0520*/ 	.word	0x00000f40
        /*0524*/ 	.word	0x000000ff
        /*0528*/ 	.word	0x00000220
        /*052c*/ 	.short	0x0100
        /*052e*/ 	.byte	0x05
	.zero		1


	//   ....[68]....
        /*0530*/ 	.word	0x00000f50
        /*0534*/ 	.word	0x000000ff
        /*0538*/ 	.word	0x00000218
        /*053c*/ 	.short	0x0100
        /*053e*/ 	.byte	0x05
	.zero		1


	//   ....[69]....
        /*0540*/ 	.word	0x00000f60
        /*0544*/ 	.word	0x000000ff
        /*0548*/ 	.word	0x00000228
        /*054c*/ 	.short	0x0100
        /*054e*/ 	.byte	0x05
	.zero		1


	//   ....[70]....
        /*0550*/ 	.word	0x00001830
        /*0554*/ 	.word	0x00000003
        /*0558*/ 	.word	0x00000220
        /*055c*/ 	.short	0x010a
        /*055e*/ 	.byte	0xff
	.zero		1


	//   ....[71]....
        /*0560*/ 	.word	0x00001860
        /*0564*/ 	.word	0x00000003
        /*0568*/ 	.word	0x00000210
        /*056c*/ 	.short	0x0101
        /*056e*/ 	.byte	0xff
	.zero		1


	//   ....[72]....
        /*0570*/ 	.word	0x00001930
        /*0574*/ 	.word	0x000000ff
        /*0578*/ 	.word	0x000000c0
        /*057c*/ 	.short	0x010a
        /*057e*/ 	.byte	0x08
	.zero		1


	//   ....[73]....
        /*0580*/ 	.word	0x000019d0
        /*0584*/ 	.word	0x000000ff
        /*0588*/ 	.word	0x000000c0
        /*058c*/ 	.short	0x010a
        /*058e*/ 	.byte	0x21
	.zero		1


	//   ....[74]....
        /*0590*/ 	.word	0x00001b30
        /*0594*/ 	.word	0x000000ff
        /*0598*/ 	.word	0x000000c0
        /*059c*/ 	.short	0x010a
        /*059e*/ 	.byte	0x08
	.zero		1


	//   ....[75]....
        /*05a0*/ 	.word	0x00001c20
        /*05a4*/ 	.word	0x000000ff
        /*05a8*/ 	.word	0x000001a8
        /*05ac*/ 	.short	0x0101
        /*05ae*/ 	.byte	0x04
	.zero		1


	//   ....[76]....
        /*05b0*/ 	.word	0x00001c40
        /*05b4*/ 	.word	0x000000ff
        /*05b8*/ 	.word	0x000000c0
        /*05bc*/ 	.short	0x010a
        /*05be*/ 	.byte	0x08
	.zero		1


	//   ....[77]....
        /*05c0*/ 	.word	0x00001cc0
        /*05c4*/ 	.word	0x000000ff
        /*05c8*/ 	.word	0x000000c0
        /*05cc*/ 	.short	0x010a
        /*05ce*/ 	.byte	0x11
	.zero		1


	//   ....[78]....
        /*05d0*/ 	.word	0x00001e20
        /*05d4*/ 	.word	0x000000ff
        /*05d8*/ 	.word	0x000000c0
        /*05dc*/ 	.short	0x010a
        /*05de*/ 	.byte	0x08
	.zero		1


	//   ....[79]....
        /*05e0*/ 	.word	0x00001f40
        /*05e4*/ 	.word	0x00000002
        /*05e8*/ 	.word	0x000001b0
        /*05ec*/ 	.short	0x010a
        /*05ee*/ 	.byte	0xff
	.zero		1


	//   ....[80]....
        /*05f0*/ 	.word	0x00002000
        /*05f4*/ 	.word	0x00000002
        /*05f8*/ 	.word	0x00000000
        /*05fc*/ 	.short	0x0101
        /*05fe*/ 	.byte	0xff
	.zero		1


	//   ....[81]....
        /*0600*/ 	.word	0x00002560
        /*0604*/ 	.word	0x000000ff
        /*0608*/ 	.word	0x00000000
        /*060c*/ 	.short	0x010a
        /*060e*/ 	.byte	0x05
	.zero		1


	//   ....[82]....
        /*0610*/ 	.word	0x000025f0
        /*0614*/ 	.word	0x000000ff
        /*0618*/ 	.word	0x00000000
        /*061c*/ 	.short	0x010a
        /*061e*/ 	.byte	0x05
	.zero		1


	//   ....[83]....
        /*0620*/ 	.word	0x00002680
        /*0624*/ 	.word	0x000000ff
        /*0628*/ 	.word	0x00000000
        /*062c*/ 	.short	0x010a
        /*062e*/ 	.byte	0x05
	.zero		1


	//   ....[84]....
        /*0630*/ 	.word	0x00002710
        /*0634*/ 	.word	0x000000ff
        /*0638*/ 	.word	0x00000000
        /*063c*/ 	.short	0x010a
        /*063e*/ 	.byte	0x05
	.zero		1


	//   ....[85]....
        /*0640*/ 	.word	0x000027a0
        /*0644*/ 	.word	0x000000ff
        /*0648*/ 	.word	0x00000000
        /*064c*/ 	.short	0x010a
        /*064e*/ 	.byte	0x05
	.zero		1


	//   ....[86]....
        /*0650*/ 	.word	0x00002830
        /*0654*/ 	.word	0x000000ff
        /*0658*/ 	.word	0x00000000
        /*065c*/ 	.short	0x010a
        /*065e*/ 	.byte	0x05
	.zero		1


	//   ....[87]....
        /*0660*/ 	.word	0x000028c0
        /*0664*/ 	.word	0x000000ff
        /*0668*/ 	.word	0x00000000
        /*066c*/ 	.short	0x010a
        /*066e*/ 	.byte	0x05
	.zero		1


	//   ....[88]....
        /*0670*/ 	.word	0x00002950
        /*0674*/ 	.word	0x000000ff
        /*0678*/ 	.word	0x00000000
        /*067c*/ 	.short	0x010a
        /*067e*/ 	.byte	0x05
	.zero		1


	//   ....[89]....
        /*0680*/ 	.word	0x000029e0
        /*0684*/ 	.word	0x000000ff
        /*0688*/ 	.word	0x00000000
        /*068c*/ 	.short	0x010a
        /*068e*/ 	.byte	0x05
	.zero		1


	//   ....[90]....
        /*0690*/ 	.word	0x00002a70
        /*0694*/ 	.word	0x000000ff
        /*0698*/ 	.word	0x00000000
        /*069c*/ 	.short	0x010a
        /*069e*/ 	.byte	0x05
	.zero		1


	//   ....[91]....
        /*06a0*/ 	.word	0x00002b00
        /*06a4*/ 	.word	0x000000ff
        /*06a8*/ 	.word	0x00000000
        /*06ac*/ 	.short	0x010a
        /*06ae*/ 	.byte	0x05
	.zero		1


	//   ....[92]....
        /*06b0*/ 	.word	0x00002b90
        /*06b4*/ 	.word	0x000000ff
        /*06b8*/ 	.word	0x00000000
        /*06bc*/ 	.short	0x010a
        /*06be*/ 	.byte	0x05
	.zero		1


	//   ....[93]....
        /*06c0*/ 	.word	0x00002c20
        /*06c4*/ 	.word	0x000000ff
        /*06c8*/ 	.word	0x00000000
        /*06cc*/ 	.short	0x010a
        /*06ce*/ 	.byte	0x05
	.zero		1


	//   ....[94]....
        /*06d0*/ 	.word	0x00002cb0
        /*06d4*/ 	.word	0x000000ff
        /*06d8*/ 	.word	0x00000000
        /*06dc*/ 	.short	0x010a
        /*06de*/ 	.byte	0x05
	.zero		1


	//   ....[95]....
        /*06e0*/ 	.word	0x00002d40
        /*06e4*/ 	.word	0x000000ff
        /*06e8*/ 	.word	0x00000000
        /*06ec*/ 	.short	0x010a
        /*06ee*/ 	.byte	0x05
	.zero		1


	//   ....[96]....
        /*06f0*/ 	.word	0x00002dd0
        /*06f4*/ 	.word	0x000000ff
        /*06f8*/ 	.word	0x00000000
        /*06fc*/ 	.short	0x010a
        /*06fe*/ 	.byte	0x05
	.zero		1


	//   ....[97]....
        /*0700*/ 	.word	0x00002e60
        /*0704*/ 	.word	0x000000ff
        /*0708*/ 	.word	0x00000000
        /*070c*/ 	.short	0x010a
        /*070e*/ 	.byte	0x05
	.zero		1


	//   ....[98]....
        /*0710*/ 	.word	0x00002ef0
        /*0714*/ 	.word	0x000000ff
        /*0718*/ 	.word	0x00000000
        /*071c*/ 	.short	0x010a
        /*071e*/ 	.byte	0x05
	.zero		1


	//   ....[99]....
        /*0720*/ 	.word	0x00002f80
        /*0724*/ 	.word	0x000000ff
        /*0728*/ 	.word	0x00000000
        /*072c*/ 	.short	0x010a
        /*072e*/ 	.byte	0x05
	.zero		1


	//   ....[100]....
        /*0730*/ 	.word	0x00003010
        /*0734*/ 	.word	0x000000ff
        /*0738*/ 	.word	0x00000000
        /*073c*/ 	.short	0x010a
        /*073e*/ 	.byte	0x05
	.zero		1


	//   ....[101]....
        /*0740*/ 	.word	0x000030a0
        /*0744*/ 	.word	0x000000ff
        /*0748*/ 	.word	0x00000000
        /*074c*/ 	.short	0x010a
        /*074e*/ 	.byte	0x05
	.zero		1


	//   ....[102]....
        /*0750*/ 	.word	0x00003130
        /*0754*/ 	.word	0x000000ff
        /*0758*/ 	.word	0x00000000
        /*075c*/ 	.short	0x010a
        /*075e*/ 	.byte	0x05
	.zero		1


	//   ....[103]....
        /*0760*/ 	.word	0x000031c0
        /*0764*/ 	.word	0x000000ff
        /*0768*/ 	.word	0x00000000
        /*076c*/ 	.short	0x010a
        /*076e*/ 	.byte	0x05
	.zero		1


	//   ....[104]....
        /*0770*/ 	.word	0x00003260
        /*0774*/ 	.word	0x00000000
        /*0778*/ 	.word	0x00000000
        /*077c*/ 	.short	0x010a
        /*077e*/ 	.byte	0xff
	.zero		1


	//   ....[105]....
        /*0780*/ 	.word	0x00003380
        /*0784*/ 	.word	0x00000000
        /*0788*/ 	.word	0x00000210
        /*078c*/ 	.short	0x010a
        /*078e*/ 	.byte	0xff
	.zero		1


	//   ....[106]....
        /*0790*/ 	.word	0x000033e0
        /*0794*/ 	.word	0x00000004
        /*0798*/ 	.word	0x00000000
        /*079c*/ 	.short	0x0101
        /*079e*/ 	.byte	0xff
	.zero		1


	//   ....[107]....
        /*07a0*/ 	.word	0x00003400
        /*07a4*/ 	.word	0x000000ff
        /*07a8*/ 	.word	0x000001c0
        /*07ac*/ 	.short	0x010a
        /*07ae*/ 	.byte	0x05
	.zero		1


	//   ....[108]....
        /*07b0*/ 	.word	0x00003520
        /*07b4*/ 	.word	0x00000000
        /*07b8*/ 	.word	0x000001b0
        /*07bc*/ 	.short	0x010a
        /*07be*/ 	.byte	0xff
	.zero		1


	//   ....[109]....
        /*07c0*/ 	.word	0x00003630
        /*07c4*/ 	.word	0x00000000
        /*07c8*/ 	.word	0x00000000
        /*07cc*/ 	.short	0x0101
        /*07ce*/ 	.byte	0xff
	.zero		1


	//   ....[110]....
        /*07d0*/ 	.word	0x000036c0
        /*07d4*/ 	.word	0x000000ff
        /*07d8*/ 	.word	0x000001c0
        /*07dc*/ 	.short	0x0106
        /*07de*/ 	.byte	0x05
	.zero		1


	//   ....[111]....
        /*07e0*/ 	.word	0x000036e0
        /*07e4*/ 	.word	0x000000ff
        /*07e8*/ 	.word	0x000001c0
        /*07ec*/ 	.short	0x010a
        /*07ee*/ 	.byte	0x05
	.zero		1


	//   ....[112]....
        /*07f0*/ 	.word	0x00003770
        /*07f4*/ 	.word	0x000000ff
        /*07f8*/ 	.word	0x000001c0
        /*07fc*/ 	.short	0x0106
        /*07fe*/ 	.byte	0x04
	.zero		1


	//   ....[113]....
        /*0800*/ 	.word	0x000037b0
        /*0804*/ 	.word	0x00000000
        /*0808*/ 	.word	0x000001c0
        /*080c*/ 	.short	0x010a
        /*080e*/ 	.byte	0xff
	.zero		1


	//   ....[114]....
        /*0810*/ 	.word	0x00003c80
        /*0814*/ 	.word	0x00000000
        /*0818*/ 	.word	0x000001b0
        /*081c*/ 	.short	0x010a
        /*081e*/ 	.byte	0xff
	.zero		1


	//   ....[115]....
        /*0820*/ 	.word	0x00003d80
        /*0824*/ 	.word	0x00000003
        /*0828*/ 	.word	0x00000000
        /*082c*/ 	.short	0x0101
        /*082e*/ 	.byte	0xff
	.zero		1


	//   ....[116]....
        /*0830*/ 	.word	0x00003d90
        /*0834*/ 	.word	0x000000ff
        /*0838*/ 	.word	0x00000000
        /*083c*/ 	.short	0x010a
        /*083e*/ 	.byte	0x04
	.zero		1


	//   ....[117]....
        /*0840*/ 	.word	0x00003db0
        /*0844*/ 	.word	0x000000ff
        /*0848*/ 	.word	0x000001f0
        /*084c*/ 	.short	0x010a
        /*084e*/ 	.byte	0x09
	.zero		1


	//   ....[118]....
        /*0850*/ 	.word	0x00003e90
        /*0854*/ 	.word	0x000000ff
        /*0858*/ 	.word	0x00000000
        /*085c*/ 	.short	0x010a
        /*085e*/ 	.byte	0x07
	.zero		1


	//   ....[119]....
        /*0860*/ 	.word	0x00003f90
        /*0864*/ 	.word	0x000000ff
        /*0868*/ 	.word	0x00000000
        /*086c*/ 	.short	0x010a
        /*086e*/ 	.byte	0x04
	.zero		1


	//   ....[120]....
        /*0870*/ 	.word	0x00004180
        /*0874*/ 	.word	0x000000ff
        /*0878*/ 	.word	0x00000000
        /*087c*/ 	.short	0x010a
        /*087e*/ 	.byte	0x05
	.zero		1


	//   ....[121]....
        /*0880*/ 	.word	0x00004210
        /*0884*/ 	.word	0x000000ff
        /*0888*/ 	.word	0x00000000
        /*088c*/ 	.short	0x010a
        /*088e*/ 	.byte	0x05
	.zero		1


	//   ....[122]....
        /*0890*/ 	.word	0x000042a0
        /*0894*/ 	.word	0x000000ff
        /*0898*/ 	.word	0x00000000
        /*089c*/ 	.short	0x010a
        /*089e*/ 	.byte	0x05
	.zero		1


	//   ....[123]....
        /*08a0*/ 	.word	0x00004330
        /*08a4*/ 	.word	0x000000ff
        /*08a8*/ 	.word	0x00000000
        /*08ac*/ 	.short	0x010a
        /*08ae*/ 	.byte	0x07
	.zero		1


	//   ....[124]....
        /*08b0*/ 	.word	0x00004790
        /*08b4*/ 	.word	0x00000000
        /*08b8*/ 	.word	0x000001b0
        /*08bc*/ 	.short	0x010a
        /*08be*/ 	.byte	0xff
	.zero		1


	//   ....[125]....
        /*08c0*/ 	.word	0x00004850
        /*08c4*/ 	.word	0x00000000
        /*08c8*/ 	.word	0x00000000
        /*08cc*/ 	.short	0x0101
        /*08ce*/ 	.byte	0xff
	.zero		1


	//   ....[126]....
        /*08d0*/ 	.word	0x00004b70
        /*08d4*/ 	.word	0x000000ff
        /*08d8*/ 	.word	0x000001a8
        /*08dc*/ 	.short	0x010a
        /*08de*/ 	.byte	0x07
	.zero		1


	//   ....[127]....
        /*08e0*/ 	.word	0x00004d60
        /*08e4*/ 	.word	0x000000ff
        /*08e8*/ 	.word	0x00000190
        /*08ec*/ 	.short	0x010a
        /*08ee*/ 	.byte	0x07
	.zero		1


	//   ....[128]....
        /*08f0*/ 	.word	0x00004f30
        /*08f4*/ 	.word	0x000000ff
        /*08f8*/ 	.word	0x00000180
        /*08fc*/ 	.short	0x010b
        /*08fe*/ 	.byte	0x07
	.zero		1


	//   ....[129]....
        /*0900*/ 	.word	0x00004fa0
        /*0904*/ 	.word	0x000000ff
        /*0908*/ 	.word	0x00000000
        /*090c*/ 	.short	0x0101
        /*090e*/ 	.byte	0x08
	.zero		1


	//   ....[130]....
        /*0910*/ 	.word	0x00004fd0
        /*0914*/ 	.word	0x000000ff
        /*0918*/ 	.word	0x00000198
        /*091c*/ 	.short	0x010a
        /*091e*/ 	.byte	0x07
	.zero		1


	//   ....[131]....
        /*0920*/ 	.word	0x000051e0
        /*0924*/ 	.word	0x000000ff
        /*0928*/ 	.word	0x00000188
        /*092c*/ 	.short	0x010b
        /*092e*/ 	.byte	0x07
	.zero		1


	//   ....[132]....
        /*0930*/ 	.word	0x00005200
        /*0934*/ 	.word	0x000000ff
        /*0938*/ 	.word	0x00000000
        /*093c*/ 	.short	0x0101
        /*093e*/ 	.byte	0x0d
	.zero		1


	//   ....[133]....
        /*0940*/ 	.word	0x00005230
        /*0944*/ 	.word	0x000000ff
        /*0948*/ 	.word	0x00000190
        /*094c*/ 	.short	0x010a
        /*094e*/ 	.byte	0x07
	.zero		1


	//   ....[134]....
        /*0950*/ 	.word	0x00005270
        /*0954*/ 	.word	0x00000000
        /*0958*/ 	.word	0x00000198
        /*095c*/ 	.short	0x010a
        /*095e*/ 	.byte	0xff
	.zero		1


	//   ....[135]....
        /*0960*/ 	.word	0x000055a0
        /*0964*/ 	.word	0x00000000
        /*0968*/ 	.word	0x000001b0
        /*096c*/ 	.short	0x010a
        /*096e*/ 	.byte	0xff
	.zero		1


	//   ....[136]....
        /*0970*/ 	.word	0x000056b0
        /*0974*/ 	.word	0x00000000
        /*0978*/ 	.word	0x00000000
        /*097c*/ 	.short	0x0101
        /*097e*/ 	.byte	0xff
	.zero		1


	//   ....[137]....
        /*0980*/ 	.word	0x00006110
        /*0984*/ 	.word	0x00000003
        /*0988*/ 	.word	0x00000180
        /*098c*/ 	.short	0x010a
        /*098e*/ 	.byte	0xff
	.zero		1


	//   ....[138]....
        /*0990*/ 	.word	0x00006150
        /*0994*/ 	.word	0x000000cf
        /*0998*/ 	.word	0x000001d0
        /*099c*/ 	.short	0x010a
        /*099e*/ 	.byte	0xff
	.zero		1


	//   ....[139]....
        /*09a0*/ 	.word	0x00006280
        /*09a4*/ 	.word	0x00000003
        /*09a8*/ 	.word	0x00000180
        /*09ac*/ 	.short	0x010a
        /*09ae*/ 	.byte	0xff
	.zero		1


	//   ....[140]....
        /*09b0*/ 	.word	0x000063e0
        /*09b4*/ 	.word	0x00000000
        /*09b8*/ 	.word	0x00000000
        /*09bc*/ 	.short	0x0101
        /*09be*/ 	.byte	0xff
	.zero		1


	//   ....[141]....
        /*09c0*/ 	.word	0x00006440
        /*09c4*/ 	.word	0x000000cf
        /*09c8*/ 	.word	0x000001d0
        /*09cc*/ 	.short	0x010a
        /*09ce*/ 	.byte	0xff
	.zero		1


	//   ....[142]....
        /*09d0*/ 	.word	0x000077f0
        /*09d4*/ 	.word	0x000000d2
        /*09d8*/ 	.word	0x00000180
        /*09dc*/ 	.short	0x010a
        /*09de*/ 	.byte	0xff
	.zero		1


	//   ....[143]....
        /*09e0*/ 	.word	0x000078c0
        /*09e4*/ 	.word	0x000000d2
        /*09e8*/ 	.word	0x00000180
        /*09ec*/ 	.short	0x010a
        /*09ee*/ 	.byte	0xff
	.zero		1


	//   ....[144]....
        /*09f0*/ 	.word	0x00007a00
        /*09f4*/ 	.word	0x00000003
        /*09f8*/ 	.word	0x00000000
        /*09fc*/ 	.short	0x0101
        /*09fe*/ 	.byte	0xff
	.zero		1


	//   ....[145]....
        /*0a00*/ 	.word	0x00007f10
        /*0a04*/ 	.word	0x000000ff
        /*0a08*/ 	.word	0x00000000
        /*0a0c*/ 	.short	0x0101
        /*0a0e*/ 	.byte	0x05
	.zero		1


	//   ....[146]....
        /*0a10*/ 	.word	0x00008e90
        /*0a14*/ 	.word	0x00000003
        /*0a18*/ 	.word	0x00000220
        /*0a1c*/ 	.short	0x010a
        /*0a1e*/ 	.byte	0xff
	.zero		1


	//   ....[147]....
        /*0a20*/ 	.word	0x00008ef0
        /*0a24*/ 	.word	0x00000002
        /*0a28*/ 	.word	0x000000c0
        /*0a2c*/ 	.short	0x010a
        /*0a2e*/ 	.byte	0xff
	.zero		1


	//   ....[148]....
        /*0a30*/ 	.word	0x00008f50
        /*0a34*/ 	.word	0x00000002
        /*0a38*/ 	.word	0x000000c0
        /*0a3c*/ 	.short	0x010a
        /*0a3e*/ 	.byte	0xff
	.zero		1


	//   ....[149]....
        /*0a40*/ 	.word	0x00008fa0
        /*0a44*/ 	.word	0x00000002
        /*0a48*/ 	.word	0x000001b0
        /*0a4c*/ 	.short	0x010a
        /*0a4e*/ 	.byte	0xff
	.zero		1


	//   ....[150]....
        /*0a50*/ 	.word	0x00009000
        /*0a54*/ 	.word	0x00000000
        /*0a58*/ 	.word	0x00000000
        /*0a5c*/ 	.short	0x010a
        /*0a5e*/ 	.byte	0xff
	.zero		1


	//   ....[151]....
        /*0a60*/ 	.word	0x00009060
        /*0a64*/ 	.word	0x00000000
        /*0a68*/ 	.word	0x00000000
        /*0a6c*/ 	.short	0x010a
        /*0a6e*/ 	.byte	0xff
	.zero		1


	//   ....[152]....
        /*0a70*/ 	.word	0x000090c0
        /*0a74*/ 	.word	0x00000000
        /*0a78*/ 	.word	0x00000000
        /*0a7c*/ 	.short	0x010a
        /*0a7e*/ 	.byte	0xff
	.zero		1


	//   ....[153]....
        /*0a80*/ 	.word	0x00009120
        /*0a84*/ 	.word	0x00000000
        /*0a88*/ 	.word	0x00000000
        /*0a8c*/ 	.short	0x010a
        /*0a8e*/ 	.byte	0xff
	.zero		1


	//   ....[154]....
        /*0a90*/ 	.word	0x00009180
        /*0a94*/ 	.word	0x00000000
        /*0a98*/ 	.word	0x00000000
        /*0a9c*/ 	.short	0x010a
        /*0a9e*/ 	.byte	0xff
	.zero		1


	//   ....[155]....
        /*0aa0*/ 	.word	0x000091e0
        /*0aa4*/ 	.word	0x00000000
        /*0aa8*/ 	.word	0x00000000
        /*0aac*/ 	.short	0x010a
        /*0aae*/ 	.byte	0xff
	.zero		1


	//   ....[156]....
        /*0ab0*/ 	.word	0x00009240
        /*0ab4*/ 	.word	0x00000000
        /*0ab8*/ 	.word	0x00000000
        /*0abc*/ 	.short	0x010a
        /*0abe*/ 	.byte	0xff
	.zero		1


	//   ....[157]....
        /*0ac0*/ 	.word	0x000092a0
        /*0ac4*/ 	.word	0x00000000
        /*0ac8*/ 	.word	0x00000000
        /*0acc*/ 	.short	0x010a
        /*0ace*/ 	.byte	0xff
	.zero		1


	//   ....[158]....
        /*0ad0*/ 	.word	0x00009300
        /*0ad4*/ 	.word	0x00000000
        /*0ad8*/ 	.word	0x00000000
        /*0adc*/ 	.short	0x010a
        /*0ade*/ 	.byte	0xff
	.zero		1


	//   ....[159]....
        /*0ae0*/ 	.word	0x00009360
        /*0ae4*/ 	.word	0x00000000
        /*0ae8*/ 	.word	0x00000000
        /*0aec*/ 	.short	0x010a
        /*0aee*/ 	.byte	0xff
	.zero		1


	//   ....[160]....
        /*0af0*/ 	.word	0x000093c0
        /*0af4*/ 	.word	0x00000000
        /*0af8*/ 	.word	0x00000000
        /*0afc*/ 	.short	0x010a
        /*0afe*/ 	.byte	0xff
	.zero		1


	//   ....[161]....
        /*0b00*/ 	.word	0x00009420
        /*0b04*/ 	.word	0x00000000
        /*0b08*/ 	.word	0x00000000
        /*0b0c*/ 	.short	0x010a
        /*0b0e*/ 	.byte	0xff
	.zero		1


	//   ....[162]....
        /*0b10*/ 	.word	0x00009480
        /*0b14*/ 	.word	0x00000000
        /*0b18*/ 	.word	0x00000000
        /*0b1c*/ 	.short	0x010a
        /*0b1e*/ 	.byte	0xff
	.zero		1


	//   ....[163]....
        /*0b20*/ 	.word	0x000094e0
        /*0b24*/ 	.word	0x00000000
        /*0b28*/ 	.word	0x00000000
        /*0b2c*/ 	.short	0x010a
        /*0b2e*/ 	.byte	0xff
	.zero		1


	//   ....[164]....
        /*0b30*/ 	.word	0x00009540
        /*0b34*/ 	.word	0x00000000
        /*0b38*/ 	.word	0x00000000
        /*0b3c*/ 	.short	0x010a
        /*0b3e*/ 	.byte	0xff
	.zero		1


	//   ....[165]....
        /*0b40*/ 	.word	0x000095a0
        /*0b44*/ 	.word	0x00000000
        /*0b48*/ 	.word	0x00000000
        /*0b4c*/ 	.short	0x010a
        /*0b4e*/ 	.byte	0xff
	.zero		1


	//   ....[166]....
        /*0b50*/ 	.word	0x00009600
        /*0b54*/ 	.word	0x00000000
        /*0b58*/ 	.word	0x00000000
        /*0b5c*/ 	.short	0x010a
        /*0b5e*/ 	.byte	0xff
	.zero		1


	//   ....[167]....
        /*0b60*/ 	.word	0x00009660
        /*0b64*/ 	.word	0x00000000
        /*0b68*/ 	.word	0x00000000
        /*0b6c*/ 	.short	0x010a
        /*0b6e*/ 	.byte	0xff
	.zero		1


	//   ....[168]....
        /*0b70*/ 	.word	0x000096c0
        /*0b74*/ 	.word	0x00000000
        /*0b78*/ 	.word	0x00000000
        /*0b7c*/ 	.short	0x010a
        /*0b7e*/ 	.byte	0xff
	.zero		1


	//   ....[169]....
        /*0b80*/ 	.word	0x00009720
        /*0b84*/ 	.word	0x00000000
        /*0b88*/ 	.word	0x00000000
        /*0b8c*/ 	.short	0x010a
        /*0b8e*/ 	.byte	0xff
	.zero		1


	//   ....[170]....
        /*0b90*/ 	.word	0x00009780
        /*0b94*/ 	.word	0x00000000
        /*0b98*/ 	.word	0x00000000
        /*0b9c*/ 	.short	0x010a
        /*0b9e*/ 	.byte	0xff
	.zero		1


	//   ....[171]....
        /*0ba0*/ 	.word	0x000097e0
        /*0ba4*/ 	.word	0x00000000
        /*0ba8*/ 	.word	0x00000000
        /*0bac*/ 	.short	0x010a
        /*0bae*/ 	.byte	0xff
	.zero		1


	//   ....[172]....
        /*0bb0*/ 	.word	0x00009840
        /*0bb4*/ 	.word	0x00000000
        /*0bb8*/ 	.word	0x00000000
        /*0bbc*/ 	.short	0x010a
        /*0bbe*/ 	.byte	0xff
	.zero		1


	//   ....[173]....
        /*0bc0*/ 	.word	0x00009890
        /*0bc4*/ 	.word	0x00000000
        /*0bc8*/ 	.word	0x00000210
        /*0bcc*/ 	.short	0x010a
        /*0bce*/ 	.byte	0xff
	.zero		1


	//   ....[174]....
        /*0bd0*/ 	.word	0x000098f0
        /*0bd4*/ 	.word	0x00000000
        /*0bd8*/ 	.word	0x000001c0
        /*0bdc*/ 	.short	0x010a
        /*0bde*/ 	.byte	0xff
	.zero		1


	//   ....[175]....
        /*0be0*/ 	.word	0x00009940
        /*0be4*/ 	.word	0x00000000
        /*0be8*/ 	.word	0x000001b0
        /*0bec*/ 	.short	0x010a
        /*0bee*/ 	.byte	0xff
	.zero		1


	//   ....[176]....
        /*0bf0*/ 	.word	0x000099a0
        /*0bf4*/ 	.word	0x00000000
        /*0bf8*/ 	.word	0x000001c0
        /*0bfc*/ 	.short	0x010a
        /*0bfe*/ 	.byte	0xff
	.zero		1


	//   ....[177]....
        /*0c00*/ 	.word	0x000099f0
        /*0c04*/ 	.word	0x00000000
        /*0c08*/ 	.word	0x000001b0
        /*0c0c*/ 	.short	0x010a
        /*0c0e*/ 	.byte	0xff
	.zero		1


	//   ....[178]....
        /*0c10*/ 	.word	0x00009a50
        /*0c14*/ 	.word	0x00000003
        /*0c18*/ 	.word	0x000001f0
        /*0c1c*/ 	.short	0x010a
        /*0c1e*/ 	.byte	0xff
	.zero		1


	//   ....[179]....
        /*0c20*/ 	.word	0x00009ab0
        /*0c24*/ 	.word	0x00000000
        /*0c28*/ 	.word	0x00000000
        /*0c2c*/ 	.short	0x010a
        /*0c2e*/ 	.byte	0xff
	.zero		1


	//   ....[180]....
        /*0c30*/ 	.word	0x00009b10
        /*0c34*/ 	.word	0x00000000
        /*0c38*/ 	.word	0x00000000
        /*0c3c*/ 	.short	0x010a
        /*0c3e*/ 	.byte	0xff
	.zero		1


	//   ....[181]....
        /*0c40*/ 	.word	0x00009b70
        /*0c44*/ 	.word	0x00000000
        /*0c48*/ 	.word	0x00000000
        /*0c4c*/ 	.short	0x010a
        /*0c4e*/ 	.byte	0xff
	.zero		1


	//   ....[182]....
        /*0c50*/ 	.word	0x00009bd0
        /*0c54*/ 	.word	0x00000000
        /*0c58*/ 	.word	0x00000000
        /*0c5c*/ 	.short	0x010a
        /*0c5e*/ 	.byte	0xff
	.zero		1


	//   ....[183]....
        /*0c60*/ 	.word	0x00009c30
        /*0c64*/ 	.word	0x00000000
        /*0c68*/ 	.word	0x00000000
        /*0c6c*/ 	.short	0x010a
        /*0c6e*/ 	.byte	0xff
	.zero		1


	//   ....[184]....
        /*0c70*/ 	.word	0x00009c80
        /*0c74*/ 	.word	0x00000000
        /*0c78*/ 	.word	0x000001b0
        /*0c7c*/ 	.short	0x010a
        /*0c7e*/ 	.byte	0xff
	.zero		1


	//   ....[185]....
        /*0c80*/ 	.word	0x00009ce0
        /*0c84*/ 	.word	0x00000000
        /*0c88*/ 	.word	0x000001a8
        /*0c8c*/ 	.short	0x010a
        /*0c8e*/ 	.byte	0xff
	.zero		1


	//   ....[186]....
        /*0c90*/ 	.word	0x00009d40
        /*0c94*/ 	.word	0x00000003
        /*0c98*/ 	.word	0x00000190
        /*0c9c*/ 	.short	0x010a
        /*0c9e*/ 	.byte	0xff
	.zero		1


	//   ....[187]....
        /*0ca0*/ 	.word	0x00009da0
        /*0ca4*/ 	.word	0x00000003
        /*0ca8*/ 	.word	0x00000198
        /*0cac*/ 	.short	0x010a
        /*0cae*/ 	.byte	0xff
	.zero		1


	//   ....[188]....
        /*0cb0*/ 	.word	0x00009e00
        /*0cb4*/ 	.word	0x00000000
        /*0cb8*/ 	.word	0x00000190
        /*0cbc*/ 	.short	0x010a
        /*0cbe*/ 	.byte	0xff
	.zero		1


	//   ....[189]....
        /*0cc0*/ 	.word	0x00009e50
        /*0cc4*/ 	.word	0x00000000
        /*0cc8*/ 	.word	0x000001b0
        /*0ccc*/ 	.short	0x010a
        /*0cce*/ 	.byte	0xff
	.zero		1


	//   ....[190]....
        /*0cd0*/ 	.word	0x00009ea0
        /*0cd4*/ 	.word	0x00000003
        /*0cd8*/ 	.word	0x00000180
        /*0cdc*/ 	.short	0x010a
        /*0cde*/ 	.byte	0xff
	.zero		1


	//   ....[191]....
        /*0ce0*/ 	.word	0x00009ef0
        /*0ce4*/ 	.word	0x000000cf
        /*0ce8*/ 	.word	0x000001d0
        /*0cec*/ 	.short	0x010a
        /*0cee*/ 	.byte	0xff
	.zero		1


	//   ....[192]....
        /*0cf0*/ 	.word	0x00009f40
        /*0cf4*/ 	.word	0x000000d2
        /*0cf8*/ 	.word	0x00000180
        /*0cfc*/ 	.short	0x010a
        /*0cfe*/ 	.byte	0xff
	.zero		1


	//----- nvinfo : EIATTR_NUM_MBARRIERS
	.align		4
.L_47:
        /*0d00*/ 	.byte	0x03, 0x38
        /*0d02*/ 	.short	0x0046


	//----- nvinfo : EIATTR_EXIT_INSTR_OFFSETS
	.align		4
        /*0d04*/ 	.byte	0x04, 0x1c
        /*0d06*/ 	.short	(.L_49 - .L_48)


	//   ....[0]....
.L_48:
        /*0d08*/ 	.word	0x00003290


	//   ....[1]....
        /*0d0c*/ 	.word	0x00003780


	//   ....[2]....
        /*0d10*/ 	.word	0x000037e0


	//   ....[3]....
        /*0d14*/ 	.word	0x00004590


	//   ....[4]....
        /*0d18*/ 	.word	0x000052a0


	//   ....[5]....
        /*0d1c*/ 	.word	0x000052e0


	//   ....[6]....
        /*0d20*/ 	.word	0x00008e80


	//----- nvinfo : EIATTR_MAX_THREADS
	.align		4
.L_49:
        /*0d24*/ 	.byte	0x04, 0x05
        /*0d26*/ 	.short	(.L_51 - .L_50)
.L_50:
        /*0d28*/ 	.word	0x00000100
        /*0d2c*/ 	.word	0x00000001
        /*0d30*/ 	.word	0x00000001


	//----- nvinfo : EIATTR_CRS_STACK_SIZE
	.align		4
.L_51:
        /*0d34*/ 	.byte	0x04, 0x1e
        /*0d36*/ 	.short	(.L_53 - .L_52)
.L_52:
        /*0d38*/ 	.word	0x00000000


	//----- nvinfo : EIATTR_CBANK_PARAM_SIZE
	.align		4
.L_53:
        /*0d3c*/ 	.byte	0x03, 0x19
        /*0d3e*/ 	.short	0x0800


	//----- nvinfo : EIATTR_PARAM_CBANK
	.align		4
        /*0d40*/ 	.byte	0x04, 0x0a
        /*0d42*/ 	.short	(.L_55 - .L_54)
	.align		4
.L_54:
        /*0d44*/ 	.word	index@(.nv.constant0._ZN7cutlass13device_kernelINS_4gemm6kernel13GemmUniversalIN4cute5tupleIJiiiiEEENS1_10collective13CollectiveMmaINS1_35MainloopSm100TmaUmmaWarpSpecializedILi24ELi2ELi4ENS5_IJNS4_1CILi1EEESB_SB_EEEEENS5_IJNSA_ILi128EEESE_NSA_ILi32EEEEEENS_12float_e4m3_tENS5_IJSB_llEEESH_NS5_IJlSB_lEEENS4_8TiledMMAINS4_8MMA_AtomIJNS4_10MMA_TraitsINS4_19SM100_MMA_F8F6F4_SSEJSH_SH_fSE_SE_NS4_17integral_constantINS4_4UMMA5MajorELSQ_1EEENSO_ISQ_LSQ_0EEENSO_INSP_7ScaleInELST_0EEESU_EEEEEENS4_6LayoutISC_NS5_IJNSA_ILi0EEESY_SY_EEEEENS5_IJNS4_10UnderscoreES11_S11_EEEEENS4_13SM90_TMA_LOADENS4_14ComposedLayoutINS4_7SwizzleILi3ELi4ELi3EEENS4_18smem_ptr_flag_bitsILi8EEENSX_INS5_IJSE_NSA_ILi8EEEEEENS5_IJSB_SE_EEEEEEEvNS4_8identityES14_NS15_INS16_ILi1ELi4ELi3EEES19_NSX_INS5_IJS1A_SF_EEENS5_IJSF_SB_EEEEEEEvS1F_EENS_8epilogue10collective18CollectiveEpilogueINS1M_23Sm100TmaWarpSpecializedILi2ELi2ELi64ELb0ELb0EEEJSG_NS5_IJNSX_ISE_SB_EENSX_INSA_ILi64EEESB_EEEEESH_SJ_SH_SJ_NS1M_6fusion15FusionCallbacksIS1Q_NS1V_17LinearCombinationISH_fSH_fLNS_15FloatRoundStyleE2EEESG_S1U_JEEENS4_5SM1004TMEM4LOAD26SM100_TMEM_LOAD_32dp32b64xES14_NS15_INS16_ILi2ELi4ELi3EEES19_NSX_INS5_IJS1A_S1S_EEENS5_IJS1S_SB_EEEEEEENS4_39AutoVectorizingCopyWithAssumedAlignmentILi128EEENS4_14SM90_TMA_STOREES29_S2B_S2B_EEEvvEEEEvNT_6ParamsE)
        /*0d48*/ 	.short	0x0380
        /*0d4a*/ 	.short	0x0800


	//----- nvinfo : EIATTR_SW_WAR
	.align		4
.L_55:
        /*0d4c*/ 	.byte	0x04, 0x36
        /*0d4e*/ 	.short	(.L_57 - .L_56)
.L_56:
        /*0d50*/ 	.word	0x00000008
.L_57:


//--------------------- .nv.callgraph             --------------------------
	.section	.nv.callgraph,"",@"SHT_CUDA_CALLGRAPH"
	.align	4
	.sectionentsize	8
	.align		4
        /*0000*/ 	.word	0x00000000
	.align		4
        /*0004*/ 	.word	0xffffffff
	.align		4
        /*0008*/ 	.word	index@(_ZN7cutlass13device_kernelINS_4gemm6kernel13GemmUniversalIN4cute5tupleIJiiiiEEENS1_10collective13CollectiveMmaINS1_35MainloopSm100TmaUmmaWarpSpecializedILi24ELi2ELi4ENS5_IJNS4_1CILi1EEESB_SB_EEEEENS5_IJNSA_ILi128EEESE_NSA_ILi32EEEEEENS_12float_e4m3_tENS5_IJSB_llEEESH_NS5_IJlSB_lEEENS4_8TiledMMAINS4_8MMA_AtomIJNS4_10MMA_TraitsINS4_19SM100_MMA_F8F6F4_SSEJSH_SH_fSE_SE_NS4_17integral_constantINS4_4UMMA5MajorELSQ_1EEENSO_ISQ_LSQ_0EEENSO_INSP_7ScaleInELST_0EEESU_EEEEEENS4_6LayoutISC_NS5_IJNSA_ILi0EEESY_SY_EEEEENS5_IJNS4_10UnderscoreES11_S11_EEEEENS4_13SM90_TMA_LOADENS4_14ComposedLayoutINS4_7SwizzleILi3ELi4ELi3EEENS4_18smem_ptr_flag_bitsILi8EEENSX_INS5_IJSE_NSA_ILi8EEEEEENS5_IJSB_SE_EEEEEEEvNS4_8identityES14_NS15_INS16_ILi1ELi4ELi3EEES19_NSX_INS5_IJS1A_SF_EEENS5_IJSF_SB_EEEEEEEvS1F_EENS_8epilogue10collective18CollectiveEpilogueINS1M_23Sm100TmaWarpSpecializedILi2ELi2ELi64ELb0ELb0EEEJSG_NS5_IJNSX_ISE_SB_EENSX_INSA_ILi64EEESB_EEEEESH_SJ_SH_SJ_NS1M_6fusion15FusionCallbacksIS1Q_NS1V_17LinearCombinationISH_fSH_fLNS_15FloatRoundStyleE2EEESG_S1U_JEEENS4_5SM1004TMEM4LOAD26SM100_TMEM_LOAD_32dp32b64xES14_NS15_INS16_ILi2ELi4ELi3EEES19_NSX_INS5_IJS1A_S1S_EEENS5_IJS1S_SB_EEEEEEENS4_39AutoVectorizingCopyWithAssumedAlignmentILi128EEENS4_14SM90_TMA_STOREES29_S2B_S2B_EEEvvEEEEvNT_6ParamsE)
	.align		4
        /*000c*/ 	.word	index@(__assertfail)
	.align		4
        /*0010*/ 	.word	0x00000000
	.align		4
        /*0014*/ 	.word	0xfffffffe
	.align		4
        /*0018*/ 	.word	0x00000000
	.align		4
        /*001c*/ 	.word	0xfffffffd
	.align		4
        /*0020*/ 	.word	0x00000000
	.align		4
        /*0024*/ 	.word	0xfffffffc


//--------------------- .nv.constant4             --------------------------
	.section	.nv.constant4,"a",@progbits
	.align	8
	.align		8
.nv.constant4:
        /*0000*/ 	.dword	__assertfail
	.align		8
        /*0008*/ 	.dword	__unnamed_1
	.align		8
        /*0010*/ 	.dword	__unnamed_2
	.align		8
        /*0018*/ 	.dword	_ZN40_INTERNAL_0cfe4b26_4_k_cu_68ebc645_351174cuda3std3__45__cpo5beginE
	.align		8
        /*0020*/ 	.dword	_ZN40_INTERNAL_0cfe4b26_4_k_cu_68ebc645_351174cuda3std3__45__cpo3endE
	.align		8
        /*0028*/ 	.dword	_ZN40_INTERNAL_0cfe4b26_4_k_cu_68ebc645_351174cuda3std3__45__cpo6cbeginE
	.align		8
        /*0030*/ 	.dword	_ZN40_INTERNAL_0cfe4b26_4_k_cu_68ebc645_351174cuda3std3__45__cpo4cendE
	.align		8
        /*0038*/ 	.dword	_ZN40_INTERNAL_0cfe4b26_4_k_cu_68ebc645_351174cuda3std3__442_GLOBAL__N__0cfe4b26_4_k_cu_68ebc645_351176ignoreE
	.align		8
        /*0040*/ 	.dword	_ZN40_INTERNAL_0cfe4b26_4_k_cu_68ebc645_351174cuda3std3__419piecewise_constructE
	.align		8
        /*0048*/ 	.dword	_ZN40_INTERNAL_0cfe4b26_4_k_cu_68ebc645_351174cuda3std3__48in_placeE
	.align		8
        /*0050*/ 	.dword	_ZN40_INTERNAL_0cfe4b26_4_k_cu_68ebc645_351174cuda3std6ranges3__45__cpo4swapE
	.align		8
        /*0058*/ 	.dword	_ZN40_INTERNAL_0cfe4b26_4_k_cu_68ebc645_351174cuda3std6ranges3__45__cpo9iter_moveE
	.align		8
        /*0060*/ 	.dword	_ZN40_INTERNAL_0cfe4b26_4_k_cu_68ebc645_351174cute7productE
	.align		8
        /*0068*/ 	.dword	_ZN40_INTERNAL_0cfe4b26_4_k_cu_68ebc645_351174cute1_E
	.align		8
        /*0070*/ 	.dword	$str$25
	.align		8
        /*0078*/ 	.dword	$str$26
	.align		8
        /*0080*/ 	.dword	$str$27
	.align		8
        /*0088*/ 	.dword	$str$28


//--------------------- .text._ZN7cutlass13device_kernelINS_4gemm6kernel13GemmUniversalIN4cute5tupleIJiiiiEEENS1_10collective13CollectiveMmaINS1_35MainloopSm100TmaUmmaWarpSpecializedILi24ELi2ELi4ENS5_IJNS4_1CILi1EEESB_SB_EEEEENS5_IJNSA_ILi128EEESE_NSA_ILi32EEEEEENS_12float_e4m3_tENS5_IJSB_llEEESH_NS5_IJlSB_lEEENS4_8TiledMMAINS4_8MMA_AtomIJNS4_10MMA_TraitsINS4_19SM100_MMA_F8F6F4_SSEJSH_SH_fSE_SE_NS4_17integral_constantINS4_4UMMA5MajorELSQ_1EEENSO_ISQ_LSQ_0EEENSO_INSP_7ScaleInELST_0EEESU_EEEEEENS4_6LayoutISC_NS5_IJNSA_ILi0EEESY_SY_EEEEENS5_IJNS4_10UnderscoreES11_S11_EEEEENS4_13SM90_TMA_LOADENS4_14ComposedLayoutINS4_7SwizzleILi3ELi4ELi3EEENS4_18smem_ptr_flag_bitsILi8EEENSX_INS5_IJSE_NSA_ILi8EEEEEENS5_IJSB_SE_EEEEEEEvNS4_8identityES14_NS15_INS16_ILi1ELi4ELi3EEES19_NSX_INS5_IJS1A_SF_EEENS5_IJSF_SB_EEEEEEEvS1F_EENS_8epilogue10collective18CollectiveEpilogueINS1M_23Sm100TmaWarpSpecializedILi2ELi2ELi64ELb0ELb0EEEJSG_NS5_IJNSX_ISE_SB_EENSX_INSA_ILi64EEESB_EEEEESH_SJ_SH_SJ_NS1M_6fusion15FusionCallbacksIS1Q_NS1V_17LinearCombinationISH_fSH_fLNS_15FloatRoundStyleE2EEESG_S1U_JEEENS4_5SM1004TMEM4LOAD26SM100_TMEM_LOAD_32dp32b64xES14_NS15_INS16_ILi2ELi4ELi3EEES19_NSX_INS5_IJS1A_S1S_EEENS5_IJS1S_SB_EEEEEEENS4_39AutoVectorizingCopyWithAssumedAlignmentILi128EEENS4_14SM90_TMA_STOREES29_S2B_S2B_EEEvvEEEEvNT_6ParamsE --------------------------
	.section	.text._ZN7cutlass13device_kernelINS_4gemm6kernel13GemmUniversalIN4cute5tupleIJiiiiEEENS1_10collective13CollectiveMmaINS1_35MainloopSm100TmaUmmaWarpSpecializedILi24ELi2ELi4ENS5_IJNS4_1CILi1EEESB_SB_EEEEENS5_IJNSA_ILi128EEESE_NSA_ILi32EEEEEENS_12float_e4m3_tENS5_IJSB_llEEESH_NS5_IJlSB_lEEENS4_8TiledMMAINS4_8MMA_AtomIJNS4_10MMA_TraitsINS4_19SM100_MMA_F8F6F4_SSEJSH_SH_fSE_SE_NS4_17integral_constantINS4_4UMMA5MajorELSQ_1EEENSO_ISQ_LSQ_0EEENSO_INSP_7ScaleInELST_0EEESU_EEEEEENS4_6LayoutISC_NS5_IJNSA_ILi0EEESY_SY_EEEEENS5_IJNS4_10UnderscoreES11_S11_EEEEENS4_13SM90_TMA_LOADENS4_14ComposedLayoutINS4_7SwizzleILi3ELi4ELi3EEENS4_18smem_ptr_flag_bitsILi8EEENSX_INS5_IJSE_NSA_ILi8EEEEEENS5_IJSB_SE_EEEEEEEvNS4_8identityES14_NS15_INS16_ILi1ELi4ELi3EEES19_NSX_INS5_IJS1A_SF_EEENS5_IJSF_SB_EEEEEEEvS1F_EENS_8epilogue10collective18CollectiveEpilogueINS1M_23Sm100TmaWarpSpecializedILi2ELi2ELi64ELb0ELb0EEEJSG_NS5_IJNSX_ISE_SB_EENSX_INSA_ILi64EEESB_EEEEESH_SJ_SH_SJ_NS1M_6fusion15FusionCallbacksIS1Q_NS1V_17LinearCombinationISH_fSH_fLNS_15FloatRoundStyleE2EEESG_S1U_JEEENS4_5SM1004TMEM4LOAD26SM100_TMEM_LOAD_32dp32b64xES14_NS15_INS16_ILi2ELi4ELi3EEES19_NSX_INS5_IJS1A_S1S_EEENS5_IJS1S_SB_EEEEEEENS4_39AutoVectorizingCopyWithAssumedAlignmentILi128EEENS4_14SM90_TMA_STOREES29_S2B_S2B_EEEvvEEEEvNT_6ParamsE,"ax",@progbits
	.align	128
.text._ZN7cutlass13device_kernelINS_4gemm6kernel13GemmUniversalIN4cute5tupleIJiiiiEEENS1_10collective13CollectiveMmaINS1_35MainloopSm100TmaUmmaWarpSpecializedILi24ELi2ELi4ENS5_IJNS4_1CILi1EEESB_SB_EEEEENS5_IJNSA_ILi128EEESE_NSA_ILi32EEEEEENS_12float_e4m3_tENS5_IJSB_llEEESH_NS5_IJlSB_lEEENS4_8TiledMMAINS4_8MMA_AtomIJNS4_10MMA_TraitsINS4_19SM100_MMA_F8F6F4_SSEJSH_SH_fSE_SE_NS4_17integral_constantINS4_4UMMA5MajorELSQ_1EEENSO_ISQ_LSQ_0EEENSO_INSP_7ScaleInELST_0EEESU_EEEEEENS4_6LayoutISC_NS5_IJNSA_ILi0EEESY_SY_EEEEENS5_IJNS4_10UnderscoreES11_S11_EEEEENS4_13SM90_TMA_LOADENS4_14ComposedLayoutINS4_7SwizzleILi3ELi4ELi3EEENS4_18smem_ptr_flag_bitsILi8EEENSX_INS5_IJSE_NSA_ILi8EEEEEENS5_IJSB_SE_EEEEEEEvNS4_8identityES14_NS15_INS16_ILi1ELi4ELi3EEES19_NSX_INS5_IJS1A_SF_EEENS5_IJSF_SB_EEEEEEEvS1F_EENS_8epilogue10collective18CollectiveEpilogueINS1M_23Sm100TmaWarpSpecializedILi2ELi2ELi64ELb0ELb0EEEJSG_NS5_IJNSX_ISE_SB_EENSX_INSA_ILi64EEESB_EEEEESH_SJ_SH_SJ_NS1M_6fusion15FusionCallbacksIS1Q_NS1V_17LinearCombinationISH_fSH_fLNS_15FloatRoundStyleE2EEESG_S1U_JEEENS4_5SM1004TMEM4LOAD26SM100_TMEM_LOAD_32dp32b64xES14_NS15_INS16_ILi2ELi4ELi3EEES19_NSX_INS5_IJS1A_S1S_EEENS5_IJS1S_SB_EEEEEEENS4_39AutoVectorizingCopyWithAssumedAlignmentILi128EEENS4_14SM90_TMA_STOREES29_S2B_S2B_EEEvvEEEEvNT_6ParamsE:
        .type           _ZN7cutlass13device_kernelINS_4gemm6kernel13GemmUniversalIN4cute5tupleIJiiiiEEENS1_10collective13CollectiveMmaINS1_35MainloopSm100TmaUmmaWarpSpecializedILi24ELi2ELi4ENS5_IJNS4_1CILi1EEESB_SB_EEEEENS5_IJNSA_ILi128EEESE_NSA_ILi32EEEEEENS_12float_e4m3_tENS5_IJSB_llEEESH_NS5_IJlSB_lEEENS4_8TiledMMAINS4_8MMA_AtomIJNS4_10MMA_TraitsINS4_19SM100_MMA_F8F6F4_SSEJSH_SH_fSE_SE_NS4_17integral_constantINS4_4UMMA5MajorELSQ_1EEENSO_ISQ_LSQ_0EEENSO_INSP_7ScaleInELST_0EEESU_EEEEEENS4_6LayoutISC_NS5_IJNSA_ILi0EEESY_SY_EEEEENS5_IJNS4_10UnderscoreES11_S11_EEEEENS4_13SM90_TMA_LOADENS4_14ComposedLayoutINS4_7SwizzleILi3ELi4ELi3EEENS4_18smem_ptr_flag_bitsILi8EEENSX_INS5_IJSE_NSA_ILi8EEEEEENS5_IJSB_SE_EEEEEEEvNS4_8identityES14_NS15_INS16_ILi1ELi4ELi3EEES19_NSX_INS5_IJS1A_SF_EEENS5_IJSF_SB_EEEEEEEvS1F_EENS_8epilogue10collective18CollectiveEpilogueINS1M_23Sm100TmaWarpSpecializedILi2ELi2ELi64ELb0ELb0EEEJSG_NS5_IJNSX_ISE_SB_EENSX_INSA_ILi64EEESB_EEEEESH_SJ_SH_SJ_NS1M_6fusion15FusionCallbacksIS1Q_NS1V_17LinearCombinationISH_fSH_fLNS_15FloatRoundStyleE2EEESG_S1U_JEEENS4_5SM1004TMEM4LOAD26SM100_TMEM_LOAD_32dp32b64xES14_NS15_INS16_ILi2ELi4ELi3EEES19_NSX_INS5_IJS1A_S1S_EEENS5_IJS1S_SB_EEEEEEENS4_39AutoVectorizingCopyWithAssumedAlignmentILi128EEENS4_14SM90_TMA_STOREES29_S2B_S2B_EEEvvEEEEvNT_6ParamsE,@function
        .size           _ZN7cutlass13device_kernelINS_4gemm6kernel13GemmUniversalIN4cute5tupleIJiiiiEEENS1_10collective13CollectiveMmaINS1_35MainloopSm100TmaUmmaWarpSpecializedILi24ELi2ELi4ENS5_IJNS4_1CILi1EEESB_SB_EEEEENS5_IJNSA_ILi128EEESE_NSA_ILi32EEEEEENS_12float_e4m3_tENS5_IJSB_llEEESH_NS5_IJlSB_lEEENS4_8TiledMMAINS4_8MMA_AtomIJNS4_10MMA_TraitsINS4_19SM100_MMA_F8F6F4_SSEJSH_SH_fSE_SE_NS4_17integral_constantINS4_4UMMA5MajorELSQ_1EEENSO_ISQ_LSQ_0EEENSO_INSP_7ScaleInELST_0EEESU_EEEEEENS4_6LayoutISC_NS5_IJNSA_ILi0EEESY_SY_EEEEENS5_IJNS4_10UnderscoreES11_S11_EEEEENS4_13SM90_TMA_LOADENS4_14ComposedLayoutINS4_7SwizzleILi3ELi4ELi3EEENS4_18smem_ptr_flag_bitsILi8EEENSX_INS5_IJSE_NSA_ILi8EEEEEENS5_IJSB_SE_EEEEEEEvNS4_8identityES14_NS15_INS16_ILi1ELi4ELi3EEES19_NSX_INS5_IJS1A_SF_EEENS5_IJSF_SB_EEEEEEEvS1F_EENS_8epilogue10collective18CollectiveEpilogueINS1M_23Sm100TmaWarpSpecializedILi2ELi2ELi64ELb0ELb0EEEJSG_NS5_IJNSX_ISE_SB_EENSX_INSA_ILi64EEESB_EEEEESH_SJ_SH_SJ_NS1M_6fusion15FusionCallbacksIS1Q_NS1V_17LinearCombinationISH_fSH_fLNS_15FloatRoundStyleE2EEESG_S1U_JEEENS4_5SM1004TMEM4LOAD26SM100_TMEM_LOAD_32dp32b64xES14_NS15_INS16_ILi2ELi4ELi3EEES19_NSX_INS5_IJS1A_S1S_EEENS5_IJS1S_SB_EEEEEEENS4_39AutoVectorizingCopyWithAssumedAlignmentILi128EEENS4_14SM90_TMA_STOREES29_S2B_S2B_EEEvvEEEEvNT_6ParamsE,(.L_x_204 - _ZN7cutlass13device_kernelINS_4gemm6kernel13GemmUniversalIN4cute5tupleIJiiiiEEENS1_10collective13CollectiveMmaINS1_35MainloopSm100TmaUmmaWarpSpecializedILi24ELi2ELi4ENS5_IJNS4_1CILi1EEESB_SB_EEEEENS5_IJNSA_ILi128EEESE_NSA_ILi32EEEEEENS_12float_e4m3_tENS5_IJSB_llEEESH_NS5_IJlSB_lEEENS4_8TiledMMAINS4_8MMA_AtomIJNS4_10MMA_TraitsINS4_19SM100_MMA_F8F6F4_SSEJSH_SH_fSE_SE_NS4_17integral_constantINS4_4UMMA5MajorELSQ_1EEENSO_ISQ_LSQ_0EEENSO_INSP_7ScaleInELST_0EEESU_EEEEEENS4_6LayoutISC_NS5_IJNSA_ILi0EEESY_SY_EEEEENS5_IJNS4_10UnderscoreES11_S11_EEEEENS4_13SM90_TMA_LOADENS4_14ComposedLayoutINS4_7SwizzleILi3ELi4ELi3EEENS4_18smem_ptr_flag_bitsILi8EEENSX_INS5_IJSE_NSA_ILi8EEEEEENS5_IJSB_SE_EEEEEEEvNS4_8identityES14_NS15_INS16_ILi1ELi4ELi3EEES19_NSX_INS5_IJS1A_SF_EEENS5_IJSF_SB_EEEEEEEvS1F_EENS_8epilogue10collective18CollectiveEpilogueINS1M_23Sm100TmaWarpSpecializedILi2ELi2ELi64ELb0ELb0EEEJSG_NS5_IJNSX_ISE_SB_EENSX_INSA_ILi64EEESB_EEEEESH_SJ_SH_SJ_NS1M_6fusion15FusionCallbacksIS1Q_NS1V_17LinearCombinationISH_fSH_fLNS_15FloatRoundStyleE2EEESG_S1U_JEEENS4_5SM1004TMEM4LOAD26SM100_TMEM_LOAD_32dp32b64xES14_NS15_INS16_ILi2ELi4ELi3EEES19_NSX_INS5_IJS1A_S1S_EEENS5_IJS1S_SB_EEEEEEENS4_39AutoVectorizingCopyWithAssumedAlignmentILi128EEENS4_14SM90_TMA_STOREES29_S2B_S2B_EEEvvEEEEvNT_6ParamsE)
        .other          _ZN7cutlass13device_kernelINS_4gemm6kernel13GemmUniversalIN4cute5tupleIJiiiiEEENS1_10collective13CollectiveMmaINS1_35MainloopSm100TmaUmmaWarpSpecializedILi24ELi2ELi4ENS5_IJNS4_1CILi1EEESB_SB_EEEEENS5_IJNSA_ILi128EEESE_NSA_ILi32EEEEEENS_12float_e4m3_tENS5_IJSB_llEEESH_NS5_IJlSB_lEEENS4_8TiledMMAINS4_8MMA_AtomIJNS4_10MMA_TraitsINS4_19SM100_MMA_F8F6F4_SSEJSH_SH_fSE_SE_NS4_17integral_constantINS4_4UMMA5MajorELSQ_1EEENSO_ISQ_LSQ_0EEENSO_INSP_7ScaleInELST_0EEESU_EEEEEENS4_6LayoutISC_NS5_IJNSA_ILi0EEESY_SY_EEEEENS5_IJNS4_10UnderscoreES11_S11_EEEEENS4_13SM90_TMA_LOADENS4_14ComposedLayoutINS4_7SwizzleILi3ELi4ELi3EEENS4_18smem_ptr_flag_bitsILi8EEENSX_INS5_IJSE_NSA_ILi8EEEEEENS5_IJSB_SE_EEEEEEEvNS4_8identityES14_NS15_INS16_ILi1ELi4ELi3EEES19_NSX_INS5_IJS1A_SF_EEENS5_IJSF_SB_EEEEEEEvS1F_EENS_8epilogue10collective18CollectiveEpilogueINS1M_23Sm100TmaWarpSpecializedILi2ELi2ELi64ELb0ELb0EEEJSG_NS5_IJNSX_ISE_SB_EENSX_INSA_ILi64EEESB_EEEEESH_SJ_SH_SJ_NS1M_6fusion15FusionCallbacksIS1Q_NS1V_17LinearCombinationISH_fSH_fLNS_15FloatRoundStyleE2EEESG_S1U_JEEENS4_5SM1004TMEM4LOAD26SM100_TMEM_LOAD_32dp32b64xES14_NS15_INS16_ILi2ELi4ELi3EEES19_NSX_INS5_IJS1A_S1S_EEENS5_IJS1S_SB_EEEEEEENS4_39AutoVectorizingCopyWithAssumedAlignmentILi128EEENS4_14SM90_TMA_STOREES29_S2B_S2B_EEEvvEEEEvNT_6ParamsE,@"STO_CUDA_ENTRY STV_DEFAULT"
_ZN7cutlass13device_kernelINS_4gemm6kernel13GemmUniversalIN4cute5tupleIJiiiiEEENS1_10collective13CollectiveMmaINS1_35MainloopSm100TmaUmmaWarpSpecializedILi24ELi2ELi4ENS5_IJNS4_1CILi1EEESB_SB_EEEEENS5_IJNSA_ILi128EEESE_NSA_ILi32EEEEEENS_12float_e4m3_tENS5_IJSB_llEEESH_NS5_IJlSB_lEEENS4_8TiledMMAINS4_8MMA_AtomIJNS4_10MMA_TraitsINS4_19SM100_MMA_F8F6F4_SSEJSH_SH_fSE_SE_NS4_17integral_constantINS4_4UMMA5MajorELSQ_1EEENSO_ISQ_LSQ_0EEENSO_INSP_7ScaleInELST_0EEESU_EEEEEENS4_6LayoutISC_NS5_IJNSA_ILi0EEESY_SY_EEEEENS5_IJNS4_10UnderscoreES11_S11_EEEEENS4_13SM90_TMA_LOADENS4_14ComposedLayoutINS4_7SwizzleILi3ELi4ELi3EEENS4_18smem_ptr_flag_bitsILi8EEENSX_INS5_IJSE_NSA_ILi8EEEEEENS5_IJSB_SE_EEEEEEEvNS4_8identityES14_NS15_INS16_ILi1ELi4ELi3EEES19_NSX_INS5_IJS1A_SF_EEENS5_IJSF_SB_EEEEEEEvS1F_EENS_8epilogue10collective18CollectiveEpilogueINS1M_23Sm100TmaWarpSpecializedILi2ELi2ELi64ELb0ELb0EEEJSG_NS5_IJNSX_ISE_SB_EENSX_INSA_ILi64EEESB_EEEEESH_SJ_SH_SJ_NS1M_6fusion15FusionCallbacksIS1Q_NS1V_17LinearCombinationISH_fSH_fLNS_15FloatRoundStyleE2EEESG_S1U_JEEENS4_5SM1004TMEM4LOAD26SM100_TMEM_LOAD_32dp32b64xES14_NS15_INS16_ILi2ELi4ELi3EEES19_NSX_INS5_IJS1A_S1S_EEENS5_IJS1S_SB_EEEEEEENS4_39AutoVectorizingCopyWithAssumedAlignmentILi128EEENS4_14SM90_TMA_STOREES29_S2B_S2B_EEEvvEEEEvNT_6ParamsE:
[----:B------:R-:W1:Y:S01]  /*0000*/  LDC R1, c[0x0][0x37c] ;  /* 0x0000df00ff017b82 */ /* 0x000e620000000800 */
[----:B------:R-:W2:Y:S01]  /*0010*/  S2R R189, SR_TID.X ;  /* 0x0000000000bd7919 */ /* 0x000ea20000002100 */
[----:B------:R-:W3:Y:S01]  /*0020*/  LDCU.64 UR4, c[0x0][0x890] ;  /* 0x00011200ff0477ac */ /* 0x000ee20008000a00 */
[----:B------:R-:W-:Y:S02]  /*0030*/  PRMT R171, RZ, 0x7610, R171 ;  /* 0x00007610ffab7816 */ /* 0x000fe400000000ab */
[----:B------:R-:W-:Y:S01]  /*0040*/  ELECT P5, URZ, PT ;  /* 0x0000000000ff782f */ /* 0x000fe200038a0000 */
[----:B------:R-:W4:Y:S01]  /*0050*/  LDCU.64 UR46, c[0x0][0x358] ;  /* 0x00006b00ff2e77ac */ /* 0x000f220008000a00 */
[----:B---3--:R-:W-:-:S04]  /*0060*/  UISETP.NE.U32.AND UP0, UPT, UR4, URZ, UPT ;  /* 0x000000ff0400728c */ /* 0x008fc8000bf05070 */
[----:B------:R-:W-:Y:S01]  /*0070*/  UISETP.NE.AND.EX UP0, UPT, UR5, URZ, UPT, UP0 ;  /* 0x000000ff0500728c */ /* 0x000fe2000bf05300 */
[----:B--2---:R-:W-:-:S05]  /*0080*/  SHF.R.U32.HI R173, RZ, 0x5, R189 ;  /* 0x00000005ffad7819 */ /* 0x004fca00000116bd */
[----:B------:R-:W2:Y:S02]  /*0090*/  SHFL.IDX PT, R0, R173, RZ, 0x1f ;  /* 0x00001fffad007589 */ /* 0x000ea400000e0000 */
[----:B--2---:R-:W-:Y:S01]  /*00a0*/  R2UR UR8, R0 ;  /* 0x00000000000872ca */ /* 0x004fe200000e0000 */
[----:B-1--4-:R-:W-:-:S14]  /*00b0*/  BRA.U UP0, `(.L_x_0) ;  /* 0x00000001002c7547 */ /* 0x012fdc000b800000 */
[----:B------:R-:W1:Y:S02]  /*00c0*/  LDCU.64 UR6, c[0x0][0x888] ;  /* 0x00011100ff0677ac */ /* 0x000e640008000a00 */
[----:B-1----:R-:W-:-:S04]  /*00d0*/  UISETP.NE.U32.AND UP0, UPT, UR6, URZ, UPT ;  /* 0x000000ff0600728c */ /* 0x002fc8000bf05070 */
[----:B------:R-:W-:-:S09]  /*00e0*/  UISETP.NE.AND.EX UP0, UPT, UR7, URZ, UPT, UP0 ;  /* 0x000000ff0700728c */ /* 0x000fd2000bf05300 */
[----:B------:R-:W-:Y:S05]  /*00f0*/  BRA.U !UP0, `(.L_x_1) ;  /* 0x0000000108107547 */ /* 0x000fea000b800000 */
[----:B------:R-:W1:Y:S02]  /*0100*/  LDC.64 R2, c[0x0][0x888] ;  /* 0x00022200ff027b82 */ /* 0x000e640000000a00 */
[----:B-1----:R1:W5:Y:S01]  /*0110*/  LDG.E R81, desc[UR46][R2.64] ;  /* 0x0000002e02517981 */ /* 0x002362000c1e1900 */
[----:B------:R-:W-:Y:S01]  /*0120*/  HFMA2 R171, -RZ, RZ, 0, 5.9604644775390625e-08 ;  /* 0x00000001ffab7431 */ /* 0x000fe200000001ff */
[----:B------:R-:W-:Y:S05]  /*0130*/  BRA `(.L_x_0) ;  /* 0x00000000000c7947 */ /* 0x000fea0003800000 */
.L_x_1:
[----:B------:R-:W1:Y:S01]  /*0140*/  LDCU UR6, c[0x0][0x880] ;  /* 0x00011000ff0677ac */ /* 0x000e620008000800 */
[----:B------:R-:W-:Y:S01]  /*0150*/  HFMA2 R171, -RZ, RZ, 0, 5.9604644775390625e-08 ;  /* 0x00000001ffab7431 */ /* 0x000fe200000001ff */
[----:B-1----:R-:W-:-:S07]  /*0160*/  MOV R81, UR6 ;  /* 0x0000000600517c02 */ /* 0x002fce0008000f00 */
.L_x_0:
[----:B------:R-:W2:Y:S02]  /*0170*/  LDCU.64 UR6, c[0x0][0x8b0] ;  /* 0x00011600ff0677ac */ /* 0x000ea40008000a00 */
[----:B--2---:R-:W-:-:S04]  /*0180*/  UISETP.NE.U32.AND UP0, UPT, UR6, URZ, UPT ;  /* 0x000000ff0600728c */ /* 0x004fc8000bf05070 */
[----:B------:R-:W-:-:S09]  /*0190*/  UISETP.NE.AND.EX UP0, UPT, UR7, URZ, UPT, UP0 ;  /* 0x000000ff0700728c */ /* 0x000fd2000bf05300 */
[----:B------:R-:W-:Y:S05]  /*01a0*/  BRA.U UP0, `(.L_x_2) ;  /* 0x0000000100247547 */ /* 0x000fea000b800000 */
[----:B------:R-:W2:Y:S02]  /*01b0*/  LDCU.64 UR6, c[0x0][0x8a8] ;  /* 0x00011500ff0677ac */ /* 0x000ea40008000a00 */
[----:B--2---:R-:W-:-:S04]  /*01c0*/  UISETP.NE.U32.AND UP0, UPT, UR6, URZ, UPT ;  /* 0x000000ff0600728c */ /* 0x004fc8000bf05070 */
[----:B------:R-:W-:-:S09]  /*01d0*/  UISETP.NE.AND.EX UP0, UPT, UR7, URZ, UPT, UP0 ;  /* 0x000000ff0700728c */ /* 0x000fd2000bf05300 */
[----:B------:R-:W-:Y:S05]  /*01e0*/  BRA.U !UP0, `(.L_x_3) ;  /* 0x00000001080c7547 */ /* 0x000fea000b800000 */
[----:B------:R-:W2:Y:S02]  /*01f0*/  LDC.64 R78, c[0x0][0x8a8] ;  /* 0x00022a00ff4e7b82 */ /* 0x000ea40000000a00 */
[----:B--2---:R2:W5:Y:S01]  /*0200*/  LDG.E R78, desc[UR46][R78.64] ;  /* 0x0000002e4e4e7981 */ /* 0x004562000c1e1900 */
[----:B------:R-:W-:Y:S05]  /*0210*/  BRA `(.L_x_2) ;  /* 0x0000000000087947 */ /* 0x000fea0003800000 */
.L_x_3:
[----:B------:R-:W2:Y:S02]  /*0220*/  LDCU UR6, c[0x0][0x8a0] ;  /* 0x00011400ff0677ac */ /* 0x000ea40008000800 */
[----:B--2---:R-:W-:Y:S02]  /*0230*/  MOV R78, UR6 ;  /* 0x00000006004e7c02 */ /* 0x004fe40008000f00 */
.L_x_2:
[----:B------:R-:W-:Y:S01]  /*0240*/  IMAD.U32 R0, RZ, RZ, UR8 ;  /* 0x00000008ff007e24 */ /* 0x000fe2000f8e00ff */
[----:B------:R-:W-:Y:S04]  /*0250*/  BSSY.RECONVERGENT B0, `(.L_x_4) ;  /* 0x000000c000007945 */ /* 0x000fe80003800200 */
[C---:B------:R-:W-:Y:S02]  /*0260*/  ISETP.NE.OR P1, PT, R0.reuse, 0x1, !P5 ;  /* 0x000000010000780c */ /* 0x040fe40006f25670 */
[----:B------:R-:W-:-:S11]  /*0270*/  ISETP.NE.OR P0, PT, R0, 0x3, !P5 ;  /* 0x000000030000780c */ /* 0x000fd60006f05670 */
[----:B------:R-:W-:Y:S05]  /*0280*/  @P1 BRA `(.L_x_5) ;  /* 0x0000000000201947 */ /* 0x000fea0003800000 */
[----:B------:R-:W3:Y:S02]  /*0290*/  LDCU.64 UR6, c[0x0][0x348] ;  /* 0x00006900ff0677ac */ /* 0x000ee40008000a00 */
[----:B---3--:R-:W-:Y:S02]  /*02a0*/  UIADD3 UR10, UP1, UPT, UR6, 0x80, URZ ;  /* 0x00000080060a7890 */ /* 0x008fe4000ff3e0ff */
[----:B------:R-:W-:Y:S02]  /*02b0*/  UIADD3 UR6, UP0, UPT, UR6, 0x180, URZ ;  /* 0x0000018006067890 */ /* 0x000fe4000ff1e0ff */
[----:B------:R-:W-:Y:S02]  /*02c0*/  UIADD3.X UR11, UPT, UPT, URZ, UR7, URZ, UP1, !UPT ;  /* 0x00000007ff0b7290 */ /* 0x000fe40008ffe4ff */
[----:B------:R-:W-:-:S07]  /*02d0*/  UIADD3.X UR7, UPT, UPT, URZ, UR7, URZ, UP0, !UPT ;  /* 0x00000007ff077290 */ /* 0x000fce00087fe4ff */
[----:B------:R3:W-:Y:S02]  /*02e0*/  UTMACCTL.PF [UR10] ;  /* 0x000000000a0079b9 */ /* 0x0007e40008040000 */
[----:B------:R3:W-:Y:S02]  /*02f0*/  UTMACCTL.PF [UR6] ;  /* 0x00000000060079b9 */ /* 0x0007e40008040000 */
[----:B---3--:R-:W-:Y:S01]  /*0300*/  NOP ;  /* 0x0000000000007918 */ /* 0x008fe20000000000 */
.L_x_5:
[----:B------:R-:W-:Y:S05]  /*0310*/  BSYNC.RECONVERGENT B0 ;  /* 0x0000000000007941 */ /* 0x000fea0003800200 */
.L_x_4:
[----:B------:R-:W-:Y:S04]  /*0320*/  BSSY.RECONVERGENT B0, `(.L_x_6) ;  /* 0x000000a000007945 */ /* 0x000fe80003800200 */
        /* <DEDUP_REMOVED lines=9> */
.L_x_7:
[----:B------:R-:W-:Y:S05]  /*03c0*/  BSYNC.RECONVERGENT B0 ;  /* 0x0000000000007941 */ /* 0x000fea0003800200 */
.L_x_6:
[----:B------:R-:W3:Y:S01]  /*03d0*/  LDCU.64 UR6, c[0x0][0x888] ;  /* 0x00011100ff0677ac */ /* 0x000ee20008000a00 */
[----:B------:R-:W-:Y:S02]  /*03e0*/  UISETP.EQ.U32.AND UP1, UPT, UR4, URZ, UPT ;  /* 0x000000ff0400728c */ /* 0x000fe4000bf22070 */
[----:B------:R-:W-:Y:S02]  /*03f0*/  UPLOP3.LUT UP2, UPT, UPT, UPT, UPT, 0x80, 0x8 ;  /* 0x000000000008789c */ /* 0x000fe40003f4f070 */
[----:B---3--:R-:W-:-:S04]  /*0400*/  UISETP.NE.U32.AND UP0, UPT, UR6, URZ, UPT ;  /* 0x000000ff0600728c */ /* 0x008fc8000bf05070 */
[----:B------:R-:W-:-:S04]  /*0410*/  UISETP.NE.AND.EX UP0, UPT, UR7, URZ, UPT, UP0 ;  /* 0x000000ff0700728c */ /* 0x000fc8000bf05300 */
[----:B------:R-:W-:-:S04]  /*0420*/  UISETP.EQ.OR.EX UP3, UPT, UR5, URZ, !UP0, UP1 ;  /* 0x000000ff0500728c */ /* 0x000fc8000c762710 */
[----:B------:R-:W-:-:S05]  /*0430*/  UP2UR UR50, UPR, URZ, 0x8 ;  /* 0x00000008ff327883 */ /* 0x000fca0008000000 */
[----:B------:R-:W-:Y:S07]  /*0440*/  BRA.U !UP3, `(.L_x_8) ;  /* 0x000000010b207547 */ /* 0x000fee000b800000 */
[----:B------:R-:W-:Y:S01]  /*0450*/  UISETP.NE.U32.AND UP2, UPT, UR4, URZ, UPT ;  /* 0x000000ff0400728c */ /* 0x000fe2000bf45070 */
[----:B-----5:R-:W-:Y:S01]  /*0460*/  FSETP.NEU.AND P0, PT, R81, RZ, PT ;  /* 0x000000ff5100720b */ /* 0x020fe20003f0d000 */
[----:B------:R-:W-:Y:S02]  /*0470*/  USEL UR4, URZ, 0xffffffff, UP0 ;  /* 0xffffffffff047887 */ /* 0x000fe40008000000 */
[----:B------:R-:W-:-:S10]  /*0480*/  UISETP.NE.AND.EX UP2, UPT, UR5, URZ, UPT, UP2 ;  /* 0x000000ff0500728c */ /* 0x000fd4000bf45320 */
[----:B------:R-:W-:Y:S01]  /*0490*/  VOTEU.ANY UP1, P0 ;  /* 0x0000000000ff7886 */ /* 0x000fe20000020100 */
[----:B------:R-:W-:-:S04]  /*04a0*/  @!UP2 USEL UR4, URZ, 0xffffffff, UP1 ;  /* 0xffffffffff04a887 */ /* 0x000fc80008800000 */
[----:B------:R-:W-:-:S04]  /*04b0*/  ULOP3.LUT UR4, UR4, 0x1, URZ, 0xc0, !UPT ;  /* 0x0000000104047892 */ /* 0x000fc8000f8ec0ff */
[----:B------:R-:W-:-:S11]  /*04c0*/  UISETP.NE.U32.AND UP2, UPT, UR4, 0x1, UPT ;  /* 0x000000010400788c */ /* 0x000fd6000bf45070 */
.L_x_8:
[----:B-1----:R-:W1:Y:S01]  /*04d0*/  SHFL.IDX PT, R2, R173, RZ, 0x1f ;  /* 0x00001fffad027589 */ /* 0x002e6200000e0000 */
[----:B------:R-:W-:-:S04]  /*04e0*/  UISETP.NE.AND UP1, UPT, UR8, 0x2, UPT ;  /* 0x000000020800788c */ /* 0x000fc8000bf25270 */
[----:B------:R-:W-:Y:S01]  /*04f0*/  USEL UR6, URZ, 0x1, UP1 ;  /* 0x00000001ff067887 */ /* 0x000fe20008800000 */
[----:B-1----:R-:W-:-:S13]  /*0500*/  ISETP.NE.AND P0, PT, R2, RZ, PT ;  /* 0x000000ff0200720c */ /* 0x002fda0003f05270 */
[----:B------:R-:W-:Y:S05]  /*0510*/  @P0 BRA `(.L_x_9) ;  /* 0x0000000000f40947 */ /* 0x000fea0003800000 */
[----:B------:R-:W-:Y:S01]  /*0520*/  ELECT P0, URZ, PT ;  /* 0x0000000000ff782f */ /* 0x000fe20003800000 */
[----:B------:R-:W-:-:S12]  /*0530*/  BSSY.RECONVERGENT B0, `(.L_x_9) ;  /* 0x000003b000007945 */ /* 0x000fd80003800200 */
[----:B------:R-:W-:Y:S05]  /*0540*/  @!P0 BRA `(.L_x_10) ;  /* 0x0000000000e48947 */ /* 0x000fea0003800000 */
[----:B------:R-:W1:Y:S01]  /*0550*/  S2UR UR5, SR_CgaCtaId ;  /* 0x00000000000579c3 */ /* 0x000e620000008800 */
[----:B------:R-:W-:Y:S01]  /*0560*/  UMOV UR7, 0x400 ;  /* 0x0000040000077882 */ /* 0x000fe20000000000 */
[----:B------:R-:W-:Y:S02]  /*0570*/  UMOV UR4, 0x1 ;  /* 0x0000000100047882 */ /* 0x000fe40000000000 */
[----:B------:R-:W-:-:S04]  /*0580*/  UIADD3 UR10, UPT, UPT, -UR4, 0x100000, URZ ;  /* 0x00100000040a7890 */ /* 0x000fc8000fffe1ff */
[----:B------:R-:W-:Y:S02]  /*0590*/  USHF.L.U32 UR11, UR10, 0xb, URZ ;  /* 0x0000000b0a0b7899 */ /* 0x000fe400080006ff */
[----:B------:R-:W-:Y:S02]  /*05a0*/  USHF.L.U32 UR10, UR10, 0x1, URZ ;  /* 0x000000010a0a7899 */ /* 0x000fe400080006ff */
[----:B-1----:R-:W-:Y:S01]  /*05b0*/  ULEA UR5, UR5, UR7, 0x18 ;  /* 0x0000000705057291 */ /* 0x002fe2000f8ec0ff */
[----:B------:R-:W1:Y:S11]  /*05c0*/  FENCE.VIEW.ASYNC.S ;  /* 0x00000000000073c6 */ /* 0x000e760000000000 */
[----:B-1----:R1:W3:Y:S01]  /*05d0*/  SYNCS.EXCH.64 URZ, [UR5], UR10 ;  /* 0x0000000a05ff75b2 */ /* 0x0022e20008000100 */
[----:B------:R1:W4:Y:S01]  /*05e0*/  SYNCS.EXCH.64 URZ, [UR5+0xc0], UR10 ;  /* 0x0000c00a05ff75b2 */ /* 0x0003220008000100 */
[----:B------:R1:W1:Y:S01]  /*05f0*/  SYNCS.EXCH.64 URZ, [UR5+0x8], UR10 ;  /* 0x0000080a05ff75b2 */ /* 0x0002620008000100 */
        /* <DEDUP_REMOVED lines=45> */
[----:B---34-:R-:W-:Y:S01]  /*08d0*/  NOP ;  /* 0x0000000000007918 */ /* 0x018fe20000000000 */
.L_x_10:
[----:B-1----:R-:W-:Y:S05]  /*08e0*/  BSYNC.RECONVERGENT B0 ;  /* 0x0000000000007941 */ /* 0x002fea0003800200 */
.L_x_9:
[----:B------:R-:W1:Y:S01]  /*08f0*/  SHFL.IDX PT, R2, R173, RZ, 0x1f ;  /* 0x00001fffad027589 */ /* 0x000e6200000e0000 */
[----:B------:R-:W-:Y:S01]  /*0900*/  NOP ;  /* 0x0000000000007918 */ /* 0x000fe20000000000 */
[----:B-1----:R-:W-:-:S13]  /*0910*/  ISETP.NE.AND P0, PT, R2, 0x1, PT ;  /* 0x000000010200780c */ /* 0x002fda0003f05270 */
[----:B------:R-:W-:Y:S05]  /*0920*/  @P0 BRA `(.L_x_11) ;  /* 0x0000000000480947 */ /* 0x000fea0003800000 */
[----:B------:R-:W1:Y:S01]  /*0930*/  S2UR UR7, SR_CgaCtaId ;  /* 0x00000000000779c3 */ /* 0x000e620000008800 */
[----:B------:R-:W-:Y:S01]  /*0940*/  UMOV UR9, 0x400 ;  /* 0x0000040000097882 */ /* 0x000fe20000000000 */
[----:B------:R-:W-:Y:S01]  /*0950*/  UMOV UR5, 0x20 ;  /* 0x0000002000057882 */ /* 0x000fe20000000000 */
[----:B------:R-:W-:Y:S01]  /*0960*/  UMOV UR4, 0x80 ;  /* 0x0000008000047882 */ /* 0x000fe20000000000 */
[----:B------:R-:W-:-:S04]  /*0970*/  UIADD3 UR10, UPT, UPT, -UR5, 0x100000, URZ ;  /* 0x00100000050a7890 */ /* 0x000fc8000fffe1ff */
[----:B------:R-:W-:Y:S02]  /*0980*/  USHF.L.U32 UR11, UR10, 0xb, URZ ;  /* 0x0000000b0a0b7899 */ /* 0x000fe400080006ff */
[----:B------:R-:W-:Y:S02]  /*0990*/  USHF.L.U32 UR10, UR10, 0x1, URZ ;  /* 0x000000010a0a7899 */ /* 0x000fe400080006ff */
[----:B------:R-:W-:-:S04]  /*09a0*/  UIADD3 UR4, UPT, UPT, -UR4, 0x100000, URZ ;  /* 0x0010000004047890 */ /* 0x000fc8000fffe1ff */
[----:B------:R-:W-:Y:S02]  /*09b0*/  USHF.L.U32 UR5, UR4, 0xb, URZ ;  /* 0x0000000b04057899 */ /* 0x000fe400080006ff */
[----:B------:R-:W-:Y:S01]  /*09c0*/  USHF.L.U32 UR4, UR4, 0x1, URZ ;  /* 0x0000000104047899 */ /* 0x000fe200080006ff */
[----:B------:R-:W-:Y:S01]  /*09d0*/  ELECT P0, URZ, PT ;  /* 0x0000000000ff782f */ /* 0x000fe20003800000 */
[----:B-1----:R-:W-:Y:S01]  /*09e0*/  ULEA UR7, UR7, UR9, 0x18 ;  /* 0x0000000907077291 */ /* 0x002fe2000f8ec0ff */
[----:B------:R-:W1:Y:S11]  /*09f0*/  FENCE.VIEW.ASYNC.S ;  /* 0x00000000000073c6 */ /* 0x000e760000000000 */
[----:B-1----:R1:W3:Y:S01]  /*0a00*/  SYNCS.EXCH.64 URZ, [UR7+0x180], UR10 ;  /* 0x0001800a07ff75b2 */ /* 0x0022e20008000100 */
[----:B------:R1:W4:Y:S01]  /*0a10*/  SYNCS.EXCH.64 URZ, [UR7+0x190], UR4 ;  /* 0x0001900407ff75b2 */ /* 0x0003220008000100 */
[----:B------:R1:W1:Y:S01]  /*0a20*/  SYNCS.EXCH.64 URZ, [UR7+0x188], UR10 ;  /* 0x0001880a07ff75b2 */ /* 0x0002620008000100 */
[----:B------:R1:W1:Y:S01]  /*0a30*/  SYNCS.EXCH.64 URZ, [UR7+0x198], UR4 ;  /* 0x0001980407ff75b2 */ /* 0x0002620008000100 */
[----:B------:R-:W-:Y:S01]  /*0a40*/  NOP ;  /* 0x0000000000007918 */ /* 0x000fe20000000000 */
.L_x_11:
[----:B------:R-:W2:Y:S01]  /*0a50*/  SHFL.IDX PT, R2, R173, RZ, 0x1f ;  /* 0x00001fffad027589 */ /* 0x000ea200000e0000 */
[----:B------:R-:W-:Y:S01]  /*0a60*/  NOP ;  /* 0x0000000000007918 */ /* 0x000fe20000000000 */
[----:B--2---:R-:W-:-:S13]  /*0a70*/  ISETP.NE.AND P0, PT, R2, 0x3, PT ;  /* 0x000000030200780c */ /* 0x004fda0003f05270 */
[----:B------:R-:W-:Y:S05]  /*0a80*/  @P0 BRA `(.L_x_12) ;  /* 0x0000000000300947 */ /* 0x000fea0003800000 */
[----:B-1----:R-:W1:Y:S01]  /*0a90*/  S2UR UR5, SR_CgaCtaId ;  /* 0x00000000000579c3 */ /* 0x002e620000008800 */
[----:B------:R-:W-:Y:S01]  /*0aa0*/  UMOV UR7, 0x400 ;  /* 0x0000040000077882 */ /* 0x000fe20000000000 */
[----:B------:R-:W-:Y:S01]  /*0ab0*/  UMOV UR4, 0x20 ;  /* 0x0000002000047882 */ /* 0x000fe20000000000 */
[----:B------:R-:W-:Y:S01]  /*0ac0*/  ELECT P0, URZ, PT ;  /* 0x0000000000ff782f */ /* 0x000fe20003800000 */
[----:B------:R-:W-:-:S04]  /*0ad0*/  UIADD3 UR10, UPT, UPT, -UR4, 0x100000, URZ ;  /* 0x00100000040a7890 */ /* 0x000fc8000fffe1ff */
[----:B------:R-:W-:Y:S02]  /*0ae0*/  USHF.L.U32 UR11, UR10, 0xb, URZ ;  /* 0x0000000b0a0b7899 */ /* 0x000fe400080006ff */
[----:B------:R-:W-:Y:S02]  /*0af0*/  USHF.L.U32 UR10, UR10, 0x1, URZ ;  /* 0x000000010a0a7899 */ /* 0x000fe400080006ff */
[----:B-1----:R-:W-:Y:S01]  /*0b00*/  ULEA UR5, UR5, UR7, 0x18 ;  /* 0x0000000705057291 */ /* 0x002fe2000f8ec0ff */
[----:B------:R-:W1:Y:S11]  /*0b10*/  FENCE.VIEW.ASYNC.S ;  /* 0x00000000000073c6 */ /* 0x000e760000000000 */
[----:B-1----:R2:W1:Y:S01]  /*0b20*/  SYNCS.EXCH.64 URZ, [UR5+0x1a0], UR10 ;  /* 0x0001a00a05ff75b2 */ /* 0x0024620008000100 */
[----:B------:R2:W1:Y:S02]  /*0b30*/  SYNCS.EXCH.64 URZ, [UR5+0x1a8], UR10 ;  /* 0x0001a80a05ff75b2 */ /* 0x0004640008000100 */
[----:B--2---:R-:W-:Y:S01]  /*0b40*/  NOP ;  /* 0x0000000000007918 */ /* 0x004fe20000000000 */
.L_x_12:
[----:B------:R-:W2:Y:S01]  /*0b50*/  SHFL.IDX PT, R2, R173, RZ, 0x1f ;  /* 0x00001fffad027589 */ /* 0x000ea200000e0000 */
[----:B------:R-:W-:Y:S01]  /*0b60*/  NOP ;  /* 0x0000000000007918 */ /* 0x000fe20000000000 */
[----:B--2---:R-:W-:-:S13]  /*0b70*/  ISETP.NE.AND P0, PT, R2, 0x4, PT ;  /* 0x000000040200780c */ /* 0x004fda0003f05270 */
[----:B------:R-:W-:Y:S05]  /*0b80*/  @P0 BRA `(.L_x_13) ;  /* 0x00000000004c0947 */ /* 0x000fea0003800000 */
[----:B-1----:R-:W1:Y:S01]  /*0b90*/  S2UR UR5, SR_CgaCtaId ;  /* 0x00000000000579c3 */ /* 0x002e620000008800 */
[----:B------:R-:W-:Y:S01]  /*0ba0*/  UMOV UR9, 0x100 ;  /* 0x0000010000097882 */ /* 0x000fe20000000000 */
[----:B------:R-:W-:Y:S01]  /*0bb0*/  UMOV UR7, 0x400 ;  /* 0x0000040000077882 */ /* 0x000fe20000000000 */
[----:B------:R-:W-:Y:S01]  /*0bc0*/  USEL UR9, UR9, 0xe0, UP2 ;  /* 0x000000e009097887 */ /* 0x000fe20009000000 */
[----:B------:R-:W-:Y:S01]  /*0bd0*/  UMOV UR4, 0x1 ;  /* 0x0000000100047882 */ /* 0x000fe20000000000 */
[----:B------:R-:W-:Y:S01]  /*0be0*/  ELECT P0, URZ, PT ;  /* 0x0000000000ff782f */ /* 0x000fe20003800000 */
[----:B------:R-:W-:-:S04]  /*0bf0*/  UIADD3 UR10, UPT, UPT, -UR4, 0x100000, URZ ;  /* 0x00100000040a7890 */ /* 0x000fc8000fffe1ff */
[----:B------:R-:W-:Y:S02]  /*0c00*/  USHF.L.U32 UR11, UR10, 0xb, URZ ;  /* 0x0000000b0a0b7899 */ /* 0x000fe400080006ff */
[----:B------:R-:W-:Y:S02]  /*0c10*/  USHF.L.U32 UR10, UR10, 0x1, URZ ;  /* 0x000000010a0a7899 */ /* 0x000fe400080006ff */
[----:B------:R-:W-:-:S04]  /*0c20*/  UIADD3 UR12, UPT, UPT, -UR9, 0x100000, URZ ;  /* 0x00100000090c7890 */ /* 0x000fc8000fffe1ff */
[----:B------:R-:W-:Y:S02]  /*0c30*/  USHF.L.U32 UR13, UR12, 0xb, URZ ;  /* 0x0000000b0c0d7899 */ /* 0x000fe400080006ff */
[----:B------:R-:W-:Y:S02]  /*0c40*/  USHF.L.U32 UR12, UR12, 0x1, URZ ;  /* 0x000000010c0c7899 */ /* 0x000fe400080006ff */
[----:B-1----:R-:W-:Y:S01]  /*0c50*/  ULEA UR5, UR5, UR7, 0x18 ;  /* 0x0000000705057291 */ /* 0x002fe2000f8ec0ff */
[----:B------:R-:W1:Y:S11]  /*0c60*/  FENCE.VIEW.ASYNC.S ;  /* 0x00000000000073c6 */ /* 0x000e760000000000 */
[----:B-1----:R2:W1:Y:S01]  /*0c70*/  SYNCS.EXCH.64 URZ, [UR5+0x1b0], UR10 ;  /* 0x0001b00a05ff75b2 */ /* 0x0024620008000100 */
[----:B------:R2:W1:Y:S01]  /*0c80*/  SYNCS.EXCH.64 URZ, [UR5+0x1c0], UR12 ;  /* 0x0001c00c05ff75b2 */ /* 0x0004620008000100 */
[----:B------:R2:W1:Y:S01]  /*0c90*/  SYNCS.EXCH.64 URZ, [UR5+0x1b8], UR10 ;  /* 0x0001b80a05ff75b2 */ /* 0x0004620008000100 */
[----:B------:R2:W1:Y:S02]  /*0ca0*/  SYNCS.EXCH.64 URZ, [UR5+0x1c8], UR12 ;  /* 0x0001c80c05ff75b2 */ /* 0x0004640008000100 */
[----:B--2---:R-:W-:Y:S01]  /*0cb0*/  NOP ;  /* 0x0000000000007918 */ /* 0x004fe20000000000 */
.L_x_13:
[----:B------:R-:W2:Y:S01]  /*0cc0*/  SHFL.IDX PT, R2, R173, RZ, 0x1f ;  /* 0x00001fffad027589 */ /* 0x000ea200000e0000 */
[----:B------:R-:W-:Y:S01]  /*0cd0*/  NOP ;  /* 0x0000000000007918 */ /* 0x000fe20000000000 */
[----:B--2---:R-:W-:-:S13]  /*0ce0*/  ISETP.NE.AND P0, PT, R2, 0x5, PT ;  /* 0x000000050200780c */ /* 0x004fda0003f05270 */
[----:B------:R-:W-:Y:S05]  /*0cf0*/  @P0 BRA `(.L_x_14) ;  /* 0x0000000000580947 */ /* 0x000fea0003800000 */
[----:B-1----:R-:W1:Y:S01]  /*0d00*/  S2UR UR7, SR_CgaCtaId ;  /* 0x00000000000779c3 */ /* 0x002e620000008800 */
        /* <DEDUP_REMOVED lines=12> */
[----:B-1----:R2:W1:Y:S01]  /*0dd0*/  SYNCS.EXCH.64 URZ, [UR7+0x1d0], UR10 ;  /* 0x0001d00a07ff75b2 */ /* 0x0024620008000100 */
[----:B------:R2:W1:Y:S01]  /*0de0*/  SYNCS.EXCH.64 URZ, [UR7+0x1f0], UR4 ;  /* 0x0001f00407ff75b2 */ /* 0x0004620008000100 */
[----:B------:R2:W1:Y:S01]  /*0df0*/  SYNCS.EXCH.64 URZ, [UR7+0x1d8], UR10 ;  /* 0x0001d80a07ff75b2 */ /* 0x0004620008000100 */
[----:B------:R2:W1:Y:S01]  /*0e00*/  SYNCS.EXCH.64 URZ, [UR7+0x1f8], UR4 ;  /* 0x0001f80407ff75b2 */ /* 0x0004620008000100 */
[----:B------:R2:W1:Y:S01]  /*0e10*/  SYNCS.EXCH.64 URZ, [UR7+0x1e0], UR10 ;  /* 0x0001e00a07ff75b2 */ /* 0x0004620008000100 */
[----:B------:R2:W1:Y:S01]  /*0e20*/  SYNCS.EXCH.64 URZ, [UR7+0x200], UR4 ;  /* 0x0002000407ff75b2 */ /* 0x0004620008000100 */
[----:B------:R2:W1:Y:S01]  /*0e30*/  SYNCS.EXCH.64 URZ, [UR7+0x1e8], UR10 ;  /* 0x0001e80a07ff75b2 */ /* 0x0004620008000100 */
[----:B------:R2:W1:Y:S02]  /*0e40*/  SYNCS.EXCH.64 URZ, [UR7+0x208], UR4 ;  /* 0x0002080407ff75b2 */ /* 0x0004640008000100 */
[----:B--2---:R-:W-:Y:S01]  /*0e50*/  NOP ;  /* 0x0000000000007918 */ /* 0x004fe20000000000 */
.L_x_14:
        /* <DEDUP_REMOVED lines=18> */
.L_x_15:
[----:B-1----:R-:W1:Y:S01]  /*0f80*/  S2UR UR5, SR_CTAID.X ;  /* 0x00000000000579c3 */ /* 0x002e620000002500 */
[----:B------:R-:W-:-:S05]  /*0f90*/  CS2R.32 R170, SR_CgaSize ;  /* 0x0000000000aa7805 */ /* 0x000fca0000008a00 */
[----:B------:R-:W-:-:S05]  /*0fa0*/  IMAD R170, R170, -0xa0, RZ ;  /* 0xffffff60aaaa7824 */ /* 0x000fca00078e02ff */
[----:B------:R-:W-:-:S14]  /*0fb0*/  R2UR UR9, R170 ;  /* 0x00000000aa0972ca */ /* 0x000fdc00000e0000 */
[----:B------:R-:W2:Y:S01]  /*0fc0*/  LDCU UR9, c[0x0][UR9+0x2b0] ;  /* 0x00005600090977ac */ /* 0x000ea20008000800 */
[----:B------:R-:W-:Y:S01]  /*0fd0*/  NOP ;  /* 0x0000000000007918 */ /* 0x000fe20000000000 */
[----:B------:R-:W-:-:S05]  /*0fe0*/  CS2R.32 R170, SR_CgaSize ;  /* 0x0000000000aa7805 */ /* 0x000fca0000008a00 */
[----:B------:R-:W-:-:S05]  /*0ff0*/  IMAD R170, R170, -0xa0, RZ ;  /* 0xffffff60aaaa7824 */ /* 0x000fca00078e02ff */
[----:B------:R-:W-:-:S14]  /*1000*/  R2UR UR7, R170 ;  /* 0x00000000aa0772ca */ /* 0x000fdc00000e0000 */
[----:B------:R-:W3:Y:S01]  /*1010*/  LDCU UR7, c[0x0][UR7+0x2b4] ;  /* 0x00005680070777ac */ /* 0x000ee20008000800 */
[----:B------:R-:W4:Y:S08]  /*1020*/  S2UR UR4, SR_CTAID.Y ;  /* 0x00000000000479c3 */ /* 0x000f300000002600 */
[----:B------:R-:W3:Y:S01]  /*1030*/  LDC R9, c[0x0][0xb24] ;  /* 0x0002c900ff097b82 */ /* 0x000ee20000000800 */
[----:B-1----:R-:W-:-:S02]  /*1040*/  I2FP.F32.U32 R5, UR5 ;  /* 0x0000000500057c45 */ /* 0x002fc40008201000 */
[----:B------:R-:W-:-:S05]  /*1050*/  CS2R.32 R3, SR_CgaSize ;  /* 0x0000000000037805 */ /* 0x000fca0000008a00 */
[----:B------:R-:W-:-:S06]  /*1060*/  IMAD R3, R3, -0xa0, RZ ;  /* 0xffffff6003037824 */ /* 0x000fcc00078e02ff */
[----:B------:R-:W1:Y:S01]  /*1070*/  LDC R3, c[0x0][R3+0x2a0] ;  /* 0x0000a80003037b82 */ /* 0x000e620000000800 */
[----:B------:R-:W-:Y:S01]  /*1080*/  MOV R21, UR5 ;  /* 0x0000000500157c02 */ /* 0x000fe20008000f00 */
[----:B--2---:R-:W-:Y:S01]  /*1090*/  FMUL R5, R5, UR9 ;  /* 0x0000000905057c20 */ /* 0x004fe20008400000 */
[----:B----4-:R-:W-:Y:S02]  /*10a0*/  I2FP.F32.U32 R4, UR4 ;  /* 0x0000000400047c45 */ /* 0x010fe40008201000 */
[----:B------:R-:W-:-:S05]  /*10b0*/  CS2R.32 R2, SR_CgaSize ;  /* 0x0000000000027805 */ /* 0x000fca0000008a00 */
[----:B------:R-:W-:-:S06]  /*10c0*/  IMAD R2, R2, -0xa0, RZ ;  /* 0xffffff6002027824 */ /* 0x000fcc00078e02ff */
[----:B------:R-:W2:Y:S01]  /*10d0*/  LDC R2, c[0x0][R2+0x2a4] ;  /* 0x0000a90002027b82 */ /* 0x000ea20000000800 */
[----:B------:R-:W4:Y:S01]  /*10e0*/  F2I.U32.TRUNC.NTZ R170, R5 ;  /* 0x0000000500aa7305 */ /* 0x000f22000020f000 */
[----:B------:R-:W-:Y:S01]  /*10f0*/  MOV R20, UR4 ;  /* 0x0000000400147c02 */ /* 0x000fe20008000f00 */
[----:B---3--:R-:W-:-:S05]  /*1100*/  FMUL R4, R4, UR7 ;  /* 0x0000000704047c20 */ /* 0x008fca0008400000 */
[----:B------:R-:W-:Y:S01]  /*1110*/  BAR.SYNC.DEFER_BLOCKING 0x0 ;  /* 0x0000000000007b1d */ /* 0x000fe20000010000 */
[----:B------:R-:W-:-:S05]  /*1120*/  ISETP.GE.AND P0, PT, R9, 0x1, PT ;  /* 0x000000010900780c */ /* 0x000fca0003f06270 */
[----:B------:R-:W3:Y:S02]  /*1130*/  F2I.U32.TRUNC.NTZ R147, R4 ;  /* 0x0000000400937305 */ /* 0x000ee4000020f000 */
[----:B------:R-:W2:Y:S01]  /*1140*/  S2UR UR36, SR_CTAID.Z ;  /* 0x00000000002479c3 */ /* 0x000ea20000002700 */
[----:B----4-:R-:W-:-:S05]  /*1150*/  IADD3 R170, PT, PT, -R170, RZ, RZ ;  /* 0x000000ffaaaa7210 */ /* 0x010fca0007ffe1ff */
[----:B-1----:R-:W-:Y:S01]  /*1160*/  IMAD R170, R3, R170, UR5 ;  /* 0x0000000503aa7e24 */ /* 0x002fe2000f8e02aa */
[----:B---3--:R-:W-:-:S05]  /*1170*/  IADD3 R147, PT, PT, -R147, RZ, RZ ;  /* 0x000000ff93937210 */ /* 0x008fca0007ffe1ff */
[----:B--2---:R-:W-:Y:S01]  /*1180*/  IMAD R147, R2, R147, UR4 ;  /* 0x0000000402937e24 */ /* 0x004fe2000f8e0293 */
[----:B------:R-:W-:Y:S06]  /*1190*/  @!P0 BRA `(.L_x_16) ;  /* 0x0000000000b88947 */ /* 0x000fec0003800000 */
[----:B------:R-:W1:Y:S01]  /*11a0*/  LDC.64 R4, c[0x0][0xb18] ;  /* 0x0002c600ff047b82 */ /* 0x000e620000000a00 */
[----:B------:R-:W-:-:S07]  /*11b0*/  ISETP.NE.AND P0, PT, R9, 0x1, PT ;  /* 0x000000010900780c */ /* 0x000fce0003f05270 */
[----:B------:R-:W2:Y:S08]  /*11c0*/  LDC R10, c[0x0][0xb0c] ;  /* 0x0002c300ff0a7b82 */ /* 0x000eb00000000800 */
[----:B------:R-:W3:Y:S08]  /*11d0*/  LDC R11, c[0x0][0x370] ;  /* 0x0000dc00ff0b7b82 */ /* 0x000ef00000000800 */
[----:B------:R-:W4:Y:S01]  /*11e0*/  LDC R12, c[0x0][0x374] ;  /* 0x0000dd00ff0c7b82 */ /* 0x000f220000000800 */
[----:B-1----:R-:W-:-:S07]  /*11f0*/  ISETP.NE.AND P1, PT, R4, 0x1, PT ;  /* 0x000000010400780c */ /* 0x002fce0003f25270 */
[----:B------:R-:W3:Y:S01]  /*1200*/  LDC.64 R6, c[0x0][0xb10] ;  /* 0x0002c400ff067b82 */ /* 0x000ee20000000a00 */
[----:B--2---:R-:W-:-:S07]  /*1210*/  ISETP.NE.AND P2, PT, R10, 0x1, PT ;  /* 0x000000010a00780c */ /* 0x004fce0003f45270 */
[----:B------:R-:W1:Y:S08]  /*1220*/  LDC R8, c[0x0][0xb20] ;  /* 0x0002c800ff087b82 */ /* 0x000e700000000800 */
[----:B------:R-:W2:Y:S01]  /*1230*/  LDC.64 R2, c[0x0][0xb28] ;  /* 0x0002ca00ff027b82 */ /* 0x000ea20000000a00 */
[----:B----4-:R-:W-:-:S04]  /*1240*/  IMAD.HI.U32 R13, R12, R5, RZ ;  /* 0x000000050c0d7227 */ /* 0x010fc800078e00ff */
[----:B------:R-:W-:-:S04]  /*1250*/  IMAD.HI.U32 R5, R20, R5, RZ ;  /* 0x0000000514057227 */ /* 0x000fc800078e00ff */
[----:B---3--:R-:W-:-:S04]  /*1260*/  IMAD.HI.U32 R14, R11, R6, RZ ;  /* 0x000000060b0e7227 */ /* 0x008fc800078e00ff */
[C---:B------:R-:W-:Y:S01]  /*1270*/  IMAD.HI.U32 R16, R21.reuse, R6, RZ ;  /* 0x0000000615107227 */ /* 0x040fe200078e00ff */
[-C--:B------:R-:W-:Y:S02]  /*1280*/  @P2 SHF.R.U32.HI R11, RZ, R7.reuse, R14 ;  /* 0x00000007ff0b2219 */ /* 0x080fe4000001160e */
[-C--:B-1----:R-:W-:Y:S02]  /*1290*/  @P1 SHF.R.U32.HI R12, RZ, R8.reuse, R13 ;  /* 0x00000008ff0c1219 */ /* 0x082fe4000001160d */
[----:B------:R-:W-:Y:S02]  /*12a0*/  SHF.R.U32.HI R5, RZ, R8, R5 ;  /* 0x00000008ff057219 */ /* 0x000fe40000011605 */
[----:B------:R-:W-:Y:S02]  /*12b0*/  SHF.R.U32.HI R16, RZ, R7, R16 ;  /* 0x00000007ff107219 */ /* 0x000fe40000011610 */
[----:B------:R-:W-:Y:S01]  /*12c0*/  SEL R5, R20, R5, !P1 ;  /* 0x0000000514057207 */ /* 0x000fe20004800000 */
[----:B--2---:R-:W-:Y:S01]  /*12d0*/  IMAD.HI.U32 R14, R12, R2, RZ ;  /* 0x000000020c0e7227 */ /* 0x004fe200078e00ff */
[----:B------:R-:W-:-:S02]  /*12e0*/  SEL R7, R21, R16, !P2 ;  /* 0x0000001015077207 */ /* 0x000fc40005000000 */
[----:B------:R-:W-:Y:S01]  /*12f0*/  IADD3 R13, PT, PT, -R5, RZ, RZ ;  /* 0x000000ff050d7210 */ /* 0x000fe20007ffe1ff */
[----:B------:R-:W-:Y:S01]  /*1300*/  IMAD.HI.U32 R6, R11, R2, RZ ;  /* 0x000000020b067227 */ /* 0x000fe200078e00ff */
[----:B------:R-:W-:-:S03]  /*1310*/  @P0 SHF.R.U32.HI R12, RZ, R3, R14 ;  /* 0x00000003ff0c0219 */ /* 0x000fc6000001160e */
[----:B------:R-:W-:Y:S01]  /*1320*/  IMAD R13, R4, R13, R20 ;  /* 0x0000000d040d7224 */ /* 0x000fe200078e0214 */
[----:B------:R-:W-:Y:S01]  /*1330*/  @P0 SHF.R.U32.HI R11, RZ, R3, R6 ;  /* 0x00000003ff0b0219 */ /* 0x000fe20000011606 */
[----:B------:R-:W-:-:S04]  /*1340*/  IMAD R12, R12, R9, RZ ;  /* 0x000000090c0c7224 */ /* 0x000fc800078e02ff */
[----:B------:R-:W-:Y:S01]  /*1350*/  IMAD R6, R11, R9, RZ ;  /* 0x000000090b067224 */ /* 0x000fe200078e02ff */
[----:B------:R-:W-:-:S04]  /*1360*/  ISETP.GE.AND P1, PT, R5, R12, PT ;  /* 0x0000000c0500720c */ /* 0x000fc80003f26270 */
[----:B------:R-:W-:Y:S01]  /*1370*/  ISETP.GE.OR P1, PT, R7, R6, P1 ;  /* 0x000000060700720c */ /* 0x000fe20000f26670 */
[----:B------:R-:W-:-:S05]  /*1380*/  IMAD.HI.U32 R6, R5, R2, RZ ;  /* 0x0000000205067227 */ /* 0x000fca00078e00ff */
[----:B------:R-:W-:-:S04]  /*1390*/  SHF.R.U32.HI R6, RZ, R3, R6 ;  /* 0x00000003ff067219 */ /* 0x000fc80000011606 */
[----:B------:R-:W-:-:S03]  /*13a0*/  SEL R6, R5, R6, !P0 ;  /* 0x0000000605067207 */ /* 0x000fc60004000000 */
[----:B------:R-:W-:Y:S01]  /*13b0*/  @!P1 IMAD.HI.U32 R8, R7, R2, RZ ;  /* 0x0000000207089227 */ /* 0x000fe200078e00ff */
[----:B------:R-:W-:-:S04]  /*13c0*/  IADD3 R2, PT, PT, -R6, RZ, RZ ;  /* 0x000000ff06027210 */ /* 0x000fc80007ffe1ff */
[----:B------:R-:W-:Y:S01]  /*13d0*/  @!P1 SHF.R.U32.HI R8, RZ, R3, R8 ;  /* 0x00000003ff089219 */ /* 0x000fe20000011608 */
[----:B------:R-:W-:-:S03]  /*13e0*/  IMAD R2, R9, R2, R5 ;  /* 0x0000000209027224 */ /* 0x000fc600078e0205 */
[----:B------:R-:W-:-:S05]  /*13f0*/  @!P1 SEL R3, R7, R8, !P0 ;  /* 0x0000000807039207 */ /* 0x000fca0004000000 */
[--C-:B------:R-:W-:Y:S02]  /*1400*/  @!P1 IMAD.IADD R6, R6, 0x1, -R3.reuse ;  /* 0x0000000106069824 */ /* 0x100fe400078e0a03 */
[----:B------:R-:W-:Y:S01]  /*1410*/  @!P1 IMAD R3, R2, R11, R3 ;  /* 0x0000000b02039224 */ /* 0x000fe200078e0203 */
[----:B------:R-:W-:Y:S01]  /*1420*/  IADD3 R2, PT, PT, -R7, RZ, RZ ;  /* 0x000000ff07027210 */ /* 0x000fe20007ffe1ff */
[----:B------:R-:W-:Y:S02]  /*1430*/  @!P1 IMAD R5, R6, R9, R7 ;  /* 0x0000000906059224 */ /* 0x000fe400078e0207 */
[----:B------:R-:W-:Y:S02]  /*1440*/  @!P1 IMAD.MOV.U32 R7, RZ, RZ, R3 ;  /* 0x000000ffff079224 */ /* 0x000fe400078e0003 */
[----:B------:R-:W-:Y:S02]  /*1450*/  IMAD R2, R10, R2, R21 ;  /* 0x000000020a027224 */ /* 0x000fe400078e0215 */
[----:B------:R-:W-:-:S02]  /*1460*/  IMAD R20, R5, R4, R13 ;  /* 0x0000000405147224 */ /* 0x000fc400078e020d */
[----:B------:R-:W-:Y:S02]  /*1470*/  IMAD R21, R7, R10, R2 ;  /* 0x0000000a07157224 */ /* 0x000fe400078e0202 */
.L_x_16:
[----:B------:R-:W1:Y:S01]  /*1480*/  LDCU UR4, c[0x0][0xb30] ;  /* 0x00016600ff0477ac */ /* 0x000e620008000800 */
[----:B------:R-:W2:Y:S08]  /*1490*/  S2UR UR37, SR_CgaCtaId ;  /* 0x00000000002579c3 */ /* 0x000eb00000008800 */
[----:B------:R-:W3:Y:S01]  /*14a0*/  LDC R72, c[0x0][0xb24] ;  /* 0x0002c900ff487b82 */ /* 0x000ee20000000800 */
[----:B-1----:R-:W-:-:S09]  /*14b0*/  UISETP.NE.AND UP1, UPT, UR4, 0x1, UPT ;  /* 0x000000010400788c */ /* 0x002fd2000bf25270 */
[----:B--2---:R-:W-:Y:S05]  /*14c0*/  BRA.U UP1, `(.L_x_17) ;  /* 0x0000000101407547 */ /* 0x004fea000b800000 */
[----:B------:R-:W1:Y:S08]  /*14d0*/  LDC.64 R4, c[0x0][0xb10] ;  /* 0x0002c400ff047b82 */ /* 0x000e700000000a00 */
[----:B------:R-:W2:Y:S08]  /*14e0*/  LDC.64 R2, c[0x0][0xb18] ;  /* 0x0002c600ff027b82 */ /* 0x000eb00000000a00 */
[----:B------:R-:W4:Y:S08]  /*14f0*/  LDC R6, c[0x0][0xb20] ;  /* 0x0002c800ff067b82 */ /* 0x000f300000000800 */
[----:B------:R-:W3:Y:S01]  /*1500*/  LDC R8, c[0x0][0xb0c] ;  /* 0x0002c300ff087b82 */ /* 0x000ee20000000800 */
[----:B-1----:R-:W-:-:S05]  /*1510*/  IMAD.HI.U32 R4, R21, R4, RZ ;  /* 0x0000000415047227 */ /* 0x002fca00078e00ff */
[----:B------:R-:W-:Y:S01]  /*1520*/  SHF.R.U32.HI R4, RZ, R5, R4 ;  /* 0x00000005ff047219 */ /* 0x000fe20000011604 */
[----:B--2---:R-:W-:Y:S01]  /*1530*/  IMAD.HI.U32 R3, R20, R3, RZ ;  /* 0x0000000314037227 */ /* 0x004fe200078e00ff */
[----:B------:R-:W-:-:S04]  /*1540*/  ISETP.NE.AND P0, PT, R2, 0x1, PT ;  /* 0x000000010200780c */ /* 0x000fc80003f05270 */
[----:B----4-:R-:W-:-:S04]  /*1550*/  SHF.R.U32.HI R3, RZ, R6, R3 ;  /* 0x00000006ff037219 */ /* 0x010fc80000011603 */
[----:B------:R-:W-:Y:S02]  /*1560*/  SEL R3, R20, R3, !P0 ;  /* 0x0000000314037207 */ /* 0x000fe40004000000 */
[----:B---3--:R-:W-:-:S04]  /*1570*/  ISETP.NE.AND P1, PT, R8, 0x1, PT ;  /* 0x000000010800780c */ /* 0x008fc80003f25270 */
[----:B------:R-:W-:-:S05]  /*1580*/  SEL R4, R21, R4, !P1 ;  /* 0x0000000415047207 */ /* 0x000fca0004800000 */
[----:B------:R-:W-:Y:S02]  /*1590*/  IMAD.IADD R5, R3, 0x1, -R4 ;  /* 0x0000000103057824 */ /* 0x000fe400078e0a04 */
[----:B------:R-:W-:Y:S02]  /*15a0*/  IMAD.IADD R3, R4, 0x1, -R3 ;  /* 0x0000000104037824 */ /* 0x000fe400078e0a03 */
[----:B------:R-:W-:Y:S02]  /*15b0*/  IMAD R21, R5, R8, R21 ;  /* 0x0000000805157224 */ /* 0x000fe400078e0215 */
[----:B------:R-:W-:-:S07]  /*15c0*/  IMAD R20, R3, R2, R20 ;  /* 0x0000000203147224 */ /* 0x000fce00078e0214 */
.L_x_17:
[----:B------:R-:W-:Y:S01]  /*15d0*/  BAR.SYNC.DEFER_BLOCKING 0x0 ;  /* 0x0000000000007b1d */ /* 0x000fe20000010000 */
[----:B------:R-:W-:Y:S01]  /*15e0*/  UISETP.NE.AND UP1, UPT, UR8, 0x2, UPT ;  /* 0x000000020800788c */ /* 0x000fe2000bf25270 */
[----:B------:R-:W-:Y:S02]  /*15f0*/  ISETP.NE.OR P5, PT, R0, 0x2, !P5 ;  /* 0x000000020000780c */ /* 0x000fe40006fa5670 */
[----:B------:R-:W-:-:S06]  /*1600*/  LOP3.LUT R2, R189, 0x1f, RZ, 0xc0, !PT ;  /* 0x0000001fbd027812 */ /* 0x000fcc00078ec0ff */
[----:B------:R-:W-:Y:S05]  /*1610*/  BRA.U UP1, `(.L_x_18) ;  /* 0x0000001d01247547 */ /* 0x000fea000b800000 */
[----:B------:R-:W1:Y:S01]  /*1620*/  LDCU UR13, c[0x0][0x38c] ;  /* 0x00007180ff0d77ac */ /* 0x000e620008000800 */
[----:B------:R-:W2:Y:S01]  /*1630*/  LDC R9, c[0x0][0x370] ;  /* 0x0000dc00ff097b82 */ /* 0x000ea20000000800 */
[----:B------:R-:W-:Y:S01]  /*1640*/  PLOP3.LUT P1, PT, PT, PT, UP2, 0x80, 0x8 ;  /* 0x000000000008781c */ /* 0x000fe20003f2f028 */
[----:B------:R-:W-:Y:S01]  /*1650*/  IMAD.MOV.U32 R15, RZ, RZ, 0x1 ;  /* 0x00000001ff0f7424 */ /* 0x000fe200078e00ff */
[----:B------:R-:W-:Y:S01]  /*1660*/  ISETP.EQ.OR P4, PT, R2, RZ, P5 ;  /* 0x000000ff0200720c */ /* 0x000fe20002f82670 */
[----:B------:R-:W-:Y:S01]  /*1670*/  IMAD.MOV.U32 R14, RZ, RZ, RZ ;  /* 0x000000ffff0e7224 */ /* 0x000fe200078e00ff */
[----:B------:R-:W-:Y:S02]  /*1680*/  PLOP3.LUT P1, PT, P1, PT, PT, 0x8, 0x80 ;  /* 0x000000000080781c */ /* 0x000fe40000f2e170 */
[----:B------:R-:W-:Y:S01]  /*1690*/  CS2R R12, SRZ ;  /* 0x00000000000c7805 */ /* 0x000fe2000001ff00 */
[----:B------:R-:W-:Y:S01]  /*16a0*/  IMAD.MOV.U32 R10, RZ, RZ, 0x1 ;  /* 0x00000001ff0a7424 */ /* 0x000fe200078e00ff */
[----:B------:R-:W4:Y:S01]  /*16b0*/  LDC R0, c[0x0][0x374] ;  /* 0x0000dd00ff007b82 */ /* 0x000f220000000800 */
[----:B------:R-:W2:Y:S01]  /*16c0*/  LDCU.64 UR22, c[0x0][0x348] ;  /* 0x00006900ff1677ac */ /* 0x000ea20008000a00 */
[----:B------:R-:W-:Y:S01]  /*16d0*/  UMOV UR6, URZ ;  /* 0x000000ff00067c82 */ /* 0x000fe20008000000 */
[----:B-1----:R-:W-:-:S04]  /*16e0*/  UIADD3 UR5, UPT, UPT, UR13, 0x1f, URZ ;  /* 0x0000001f0d057890 */ /* 0x002fc8000fffe0ff */
[----:B------:R-:W-:-:S04]  /*16f0*/  USHF.R.S32.HI UR4, URZ, 0x1f, UR5 ;  /* 0x0000001fff047899 */ /* 0x000fc80008011405 */
[----:B------:R-:W-:-:S04]  /*1700*/  ULEA.HI UR4, UR4, UR5, URZ, 0x5 ;  /* 0x0000000504047291 */ /* 0x000fc8000f8f28ff */
[----:B------:R-:W-:Y:S02]  /*1710*/  USHF.R.S32.HI UR15, URZ, 0x5, UR4 ;  /* 0x00000005ff0f7899 */ /* 0x000fe40008011404 */
[----:B------:R-:W-:Y:S02]  /*1720*/  UIADD3 UR4, UPT, UPT, UR13, -0x1, URZ ;  /* 0xffffffff0d047890 */ /* 0x000fe4000fffe0ff */
[----:B------:R-:W-:Y:S02]  /*1730*/  UISETP.LT.U32.AND UP0, UPT, UR15, 0x18, UPT ;  /* 0x000000180f00788c */ /* 0x000fe4000bf01070 */
[----:B------:R-:W-:Y:S02]  /*1740*/  UISETP.GE.U32.AND UP1, UPT, UR4, -0x3f, UPT ;  /* 0xffffffc10400788c */ /* 0x000fe4000bf26070 */
[----:B------:R-:W-:Y:S02]  /*1750*/  USEL UR14, UR15, 0x18, UP0 ;  /* 0x000000180f0e7887 */ /* 0x000fe40008000000 */
[----:B------:R-:W-:-:S02]  /*1760*/  UIADD3 UR13, UPT, UPT, UR13, 0x3e, URZ ;  /* 0x0000003e0d0d7890 */ /* 0x000fc4000fffe0ff */
[----:B------:R-:W-:Y:S02]  /*1770*/  UIADD3 UR5, UPT, UPT, UR14, -0x1, URZ ;  /* 0xffffffff0e057890 */ /* 0x000fe4000fffe0ff */
[----:B------:R-:W-:-:S03]  /*1780*/  UIADD3 UR7, UPT, UPT, UR15, -UR14, URZ ;  /* 0x8000000e0f077290 */ /* 0x000fc6000fffe0ff */
[----:B------:R-:W-:-:S04]  /*1790*/  @UP1 UIADD3 UR5, UPT, UPT, UR14, URZ, URZ ;  /* 0x000000ff0e051290 */ /* 0x000fc8000fffe0ff */
[----:B--2---:R-:W-:-:S12]  /*17a0*/  UIADD3 UR5, UPT, UPT, UR5, 0x1, URZ ;  /* 0x0000000105057890 */ /* 0x004fd8000fffe0ff */
.L_x_36:
[----:B------:R-:W-:Y:S01]  /*17b0*/  UISETP.NE.AND UP0, UPT, UR37, URZ, UPT ;  /* 0x000000ff2500728c */ /* 0x000fe2000bf05270 */
[----:B------:R-:W1:Y:S08]  /*17c0*/  S2UR UR37, SR_CgaCtaId ;  /* 0x00000000002579c3 */ /* 0x000e700000008800 */
[----:B------:R-:W-:Y:S05]  /*17d0*/  BRA.U UP0, `(.L_x_19) ;  /* 0x0000000100347547 */ /* 0x000fea000b800000 */
[----:B------:R-:W2:Y:S01]  /*17e0*/  S2R R2, SR_CgaCtaId ;  /* 0x0000000000027919 */ /* 0x000ea20000008800 */
[----:B------:R-:W-:-:S04]  /*17f0*/  MOV R3, 0x400 ;  /* 0x0000040000037802 */ /* 0x000fc80000000f00 */
[----:B--2---:R-:W-:Y:S02]  /*1800*/  LEA R3, R2, R3, 0x18 ;  /* 0x0000000302037211 */ /* 0x004fe400078ec0ff */
[----:B------:R-:W-:-:S03]  /*1810*/  SHF.L.U32 R2, R10, 0x1f, RZ ;  /* 0x0000001f0a027819 */ /* 0x000fc600000006ff */
[----:B------:R-:W-:-:S04]  /*1820*/  IMAD R3, R12, 0x8, R3 ;  /* 0x000000080c037824 */ /* 0x000fc800078e0203 */
[----:B------:R-:W2:Y:S02]  /*1830*/  SYNCS.PHASECHK.TRANS64.TRYWAIT P0, [R3+URZ+0x220], R2 ;  /* 0x00022002030075a7 */ /* 0x000ea400080011ff */
[----:B--2---:R-:W-:Y:S05]  /*1840*/  @!P0 BRA `(.L_x_20) ;  /* 0x0000007400908947 */ /* 0x004fea0003800000 */
.L_x_127:
[----:B------:R-:W-:Y:S01]  /*1850*/  VIADD R12, R12, 0x1 ;  /* 0x000000010c0c7836 */ /* 0x000fe20000000000 */
[----:B------:R2:W-:Y:S04]  /*1860*/  SYNCS.ARRIVE.TRANS64.A1T0 RZ, [R3+URZ+0x210], RZ ;  /* 0x000210ff03ff79a7 */ /* 0x0005e800081000ff */
[----:B------:R-:W-:-:S04]  /*1870*/  ISETP.NE.AND P0, PT, R12, 0x2, PT ;  /* 0x000000020c00780c */ /* 0x000fc80003f05270 */
[----:B------:R-:W-:Y:S02]  /*1880*/  SEL R12, R12, RZ, P0 ;  /* 0x000000ff0c0c7207 */ /* 0x000fe40000000000 */
[----:B--2---:R-:W-:-:S04]  /*1890*/  SEL R3, RZ, 0x1, P0 ;  /* 0x00000001ff037807 */ /* 0x004fc80000000000 */
[----:B------:R-:W-:-:S07]  /*18a0*/  LOP3.LUT R10, R10, R3, RZ, 0x3c, !PT ;  /* 0x000000030a0a7212 */ /* 0x000fce00078e3cff */
.L_x_19:
[----:B------:R-:W-:Y:S01]  /*18b0*/  UMOV UR4, 0x400 ;  /* 0x0000040000047882 */ /* 0x000fe20000000000 */
[----:B------:R-:W-:Y:S01]  /*18c0*/  SHF.L.U32 R2, R15, 0x1f, RZ ;  /* 0x0000001f0f027819 */ /* 0x000fe200000006ff */
[----:B-1----:R-:W-:Y:S01]  /*18d0*/  ULEA UR4, UR37, UR4, 0x18 ;  /* 0x0000000425047291 */ /* 0x002fe2000f8ec0ff */
[----:B------:R-:W-:Y:S01]  /*18e0*/  R2UR UR34, R21 ;  /* 0x00000000152272ca */ /* 0x000fe200000e0000 */
[----:B------:R-:W-:Y:S01]  /*18f0*/  UISETP.GE.U32.AND UP0, UPT, UR13, 0x3f, UPT ;  /* 0x0000003f0d00788c */ /* 0x000fe2000bf06070 */
[----:B------:R-:W-:Y:S01]  /*1900*/  R2UR UR11, R20 ;  /* 0x00000000140b72ca */ /* 0x000fe200000e0000 */
[----:B------:R-:W-:Y:S01]  /*1910*/  ULEA UR8, UR6, UR4, 0x3 ;  /* 0x0000000406087291 */ /* 0x000fe2000f8e18ff */
[----:B------:R-:W-:-:S08]  /*1920*/  UMOV UR24, URZ ;  /* 0x000000ff00187c82 */ /* 0x000fd00008000000 */
[----:B------:R1:W2:Y:S01]  /*1930*/  SYNCS.PHASECHK.TRANS64.TRYWAIT P0, [UR8+0xc0], R2 ;  /* 0x0000c002ff0075a7 */ /* 0x0002a20008001108 */
[----:B------:R-:W-:Y:S02]  /*1940*/  USHF.L.U32 UR34, UR34, 0x7, URZ ;  /* 0x0000000722227899 */ /* 0x000fe400080006ff */
[----:B------:R-:W-:Y:S01]  /*1950*/  USHF.L.U32 UR11, UR11, 0x7, URZ ;  /* 0x000000070b0b7899 */ /* 0x000fe200080006ff */
[----:B------:R-:W-:Y:S11]  /*1960*/  BRA.U !UP0, `(.L_x_21) ;  /* 0x0000000108a47547 */ /* 0x000ff6000b800000 */
[----:B------:R-:W-:Y:S01]  /*1970*/  UMOV UR16, URZ ;  /* 0x000000ff00107c82 */ /* 0x000fe20008000000 */
[----:B------:R-:W-:-:S05]  /*1980*/  UMOV UR17, UR6 ;  /* 0x0000000600117c82 */ /* 0x000fca0008000000 */
.L_x_26:
[----:B-1----:R-:W-:Y:S01]  /*1990*/  ULEA UR33, UR17, UR4, 0x3 ;  /* 0x0000000411217291 */ /* 0x002fe2000f8e18ff */
[----:B--2---:R-:W-:Y:S01]  /*19a0*/  @!P5 MOV R3, 0x2000 ;  /* 0x000020000003d802 */ /* 0x004fe20000000f00 */
[----:B--2---:R-:W-:Y:S10]  /*19b0*/  @P0 BRA `(.L_x_22) ;  /* 0x00000000000c0947 */ /* 0x004ff40003800000 */
[----:B------:R-:W-:-:S04]  /*19c0*/  SHF.L.U32 R5, R15, 0x1f, RZ ;  /* 0x0000001f0f057819 */ /* 0x000fc800000006ff */
[----:B------:R-:W2:Y:S02]  /*19d0*/  SYNCS.PHASECHK.TRANS64.TRYWAIT P0, [UR33+0xc0], R5 ;  /* 0x0000c005ff0075a7 */ /* 0x000ea40008001121 */
[----:B--2---:R-:W-:Y:S05]  /*19e0*/  @!P0 BRA `(.L_x_23) ;  /* 0x00000074003c8947 */ /* 0x004fea0003800000 */
.L_x_22:
[----:B------:R2:W-:Y:S01]  /*19f0*/  @!P5 SYNCS.ARRIVE.TRANS64 RZ, [UR33], R3 ;  /* 0x00000003ffffd9a7 */ /* 0x0005e20008000021 */
[----:B------:R-:W-:Y:S04]  /*1a00*/  BSSY.RECONVERGENT B0, `(.L_x_24) ;  /* 0x0000003000007945 */ /* 0x000fe80003800200 */
[----:B------:R-:W-:Y:S05]  /*1a10*/  @P4 BRA `(.L_x_25) ;  /* 0x0000000000044947 */ /* 0x000fea0003800000 */
[----:B------:R-:W-:Y:S05]  /*1a20*/  BPT.TRAP 0x1 ;  /* 0x000000040000795c */ /* 0x000fea0000300000 */
.L_x_25:
[----:B------:R-:W-:Y:S05]  /*1a30*/  BSYNC.RECONVERGENT B0 ;  /* 0x0000000000007941 */ /* 0x000fea0003800200 */
.L_x_24:
[----:B------:R-:W-:Y:S02]  /*1a40*/  UIADD3 UR6, UPT, UPT, UR17, 0x1, URZ ;  /* 0x0000000111067890 */ /* 0x000fe4000fffe0ff */
[----:B------:R-:W-:Y:S02]  /*1a50*/  UIADD3 UR26, UP1, UPT, UR22, 0x80, URZ ;  /* 0x00000080161a7890 */ /* 0x000fe4000ff3e0ff */
[----:B------:R-:W-:Y:S02]  /*1a60*/  UISETP.NE.AND UP0, UPT, UR6, 0x18, UPT ;  /* 0x000000180600788c */ /* 0x000fe4000bf05270 */
[----:B------:R-:W-:Y:S02]  /*1a70*/  USHF.L.U32 UR35, UR16, 0x5, URZ ;  /* 0x0000000510237899 */ /* 0x000fe400080006ff */
[----:B------:R-:W-:Y:S02]  /*1a80*/  USEL UR9, URZ, 0x1, UP0 ;  /* 0x00000001ff097887 */ /* 0x000fe40008000000 */
[----:B------:R-:W-:-:S02]  /*1a90*/  USEL UR6, UR6, URZ, UP0 ;  /* 0x000000ff06067287 */ /* 0x000fc40008000000 */
[----:B------:R-:W-:Y:S02]  /*1aa0*/  UIADD3 UR20, UP0, UPT, UR22, 0x180, URZ ;  /* 0x0000018016147890 */ /* 0x000fe4000ff1e0ff */
[----:B------:R-:W-:Y:S01]  /*1ab0*/  ULEA UR8, UR6, UR4, 0x3 ;  /* 0x0000000406087291 */ /* 0x000fe2000f8e18ff */
[----:B------:R-:W-:Y:S01]  /*1ac0*/  LOP3.LUT R15, R15, UR9, RZ, 0x3c, !PT ;  /* 0x000000090f0f7c12 */ /* 0x000fe2000f8e3cff */
[----:B------:R-:W-:Y:S02]  /*1ad0*/  UIADD3.X UR27, UPT, UPT, URZ, UR23, URZ, UP1, !UPT ;  /* 0x00000017ff1b7290 */ /* 0x000fe40008ffe4ff */
[----:B------:R-:W-:Y:S01]  /*1ae0*/  UIADD3.X UR21, UPT, UPT, URZ, UR23, URZ, UP0, !UPT ;  /* 0x00000017ff157290 */ /* 0x000fe200087fe4ff */
[----:B-1----:R-:W-:Y:S01]  /*1af0*/  SHF.L.U32 R2, R15, 0x1f, RZ ;  /* 0x0000001f0f027819 */ /* 0x002fe200000006ff */
[----:B------:R-:W-:Y:S01]  /*1b00*/  UMOV UR18, 0x0 ;  /* 0x0000000000127882 */ /* 0x000fe20000000000 */
[----:B------:R-:W-:Y:S01]  /*1b10*/  UMOV UR19, 0x10000000 ;  /* 0x1000000000137882 */ /* 0x000fe20000000000 */
[----:B------:R-:W-:Y:S01]  /*1b20*/  UMOV UR12, UR36 ;  /* 0x00000024000c7c82 */ /* 0x000fe20008000000 */
[----:B------:R1:W1:Y:S01]  /*1b30*/  SYNCS.PHASECHK.TRANS64.TRYWAIT P0, [UR8+0xc0], R2 ;  /* 0x0000c002ff0075a7 */ /* 0x0002620008001108 */
[----:B------:R-:W-:Y:S01]  /*1b40*/  ULEA UR8, UR17, UR4, 0xc ;  /* 0x0000000411087291 */ /* 0x000fe2000f8e60ff */
[----:B------:R-:W-:Y:S01]  /*1b50*/  UMOV UR9, UR33 ;  /* 0x0000002100097c82 */ /* 0x000fe20008000000 */
[----:B------:R-:W-:-:S02]  /*1b60*/  UMOV UR10, UR35 ;  /* 0x00000023000a7c82 */ /* 0x000fc40008000000 */
[----:B------:R-:W-:Y:S02]  /*1b70*/  UIADD3 UR32, UPT, UPT, UR8, 0x8600, URZ ;  /* 0x0000860008207890 */ /* 0x000fe4000fffe0ff */
[----:B------:R-:W-:Y:S02]  /*1b80*/  UIADD3 UR8, UPT, UPT, UR8, 0x20600, URZ ;  /* 0x0002060008087890 */ /* 0x000fe4000fffe0ff */
[----:B------:R-:W-:Y:S01]  /*1b90*/  UIADD3 UR16, UPT, UPT, UR16, 0x1, URZ ;  /* 0x0000000110107890 */ /* 0x000fe2000fffe0ff */
[----:B------:R-:W-:Y:S01]  /*1ba0*/  UMOV UR24, UR5 ;  /* 0x0000000500187c82 */ /* 0x000fe20008000000 */
[----:B------:R-:W-:Y:S02]  /*1bb0*/  UMOV UR17, UR6 ;  /* 0x0000000600117c82 */ /* 0x000fe40008000000 */
[----:B------:R-:W-:Y:S01]  /*1bc0*/  UISETP.NE.AND UP0, UPT, UR16, UR5, UPT ;  /* 0x000000051000728c */ /* 0x000fe2000bf05270 */
[----:B------:R1:W-:Y:S02]  /*1bd0*/  UTMALDG.3D [UR32], [UR26], desc[UR18] ;  /* 0x000012201a0075b4 */ /* 0x0003e40008011000 */
[----:B------:R1:W-:Y:S06]  /*1be0*/  UTMALDG.3D [UR8], [UR20], desc[UR18] ;  /* 0x00001208140075b4 */ /* 0x0003ec0008011000 */
[----:B------:R-:W-:Y:S05]  /*1bf0*/  BRA.U UP0, `(.L_x_26) ;  /* 0xfffffffd00647547 */ /* 0x000fea000b83ffff */
.L_x_21:
[----:B-1----:R-:W-:Y:S01]  /*1c00*/  ULEA UR8, UR6, UR4, 0x3 ;  /* 0x0000000406087291 */ /* 0x002fe2000f8e18ff */
[----:B------:R-:W-:Y:S01]  /*1c10*/  SHF.L.U32 R2, R15, 0x1f, RZ ;  /* 0x0000001f0f027819 */ /* 0x000fe200000006ff */
[----:B------:R-:W-:Y:S01]  /*1c20*/  @!P1 SYNCS.ARRIVE.TRANS64.A1T0 RZ, [UR4+0x1a8], RZ ;  /* 0x0001a8ffffff99a7 */ /* 0x000fe20008100004 */
[----:B------:R-:W-:-:S06]  /*1c30*/  UISETP.GT.AND UP0, UPT, UR15, UR14, UPT ;  /* 0x0000000e0f00728c */ /* 0x000fcc000bf04270 */
[----:B--2---:R1:W2:Y:S03]  /*1c40*/  SYNCS.PHASECHK.TRANS64.TRYWAIT P0, [UR8+0xc0], R2 ;  /* 0x0000c002ff0075a7 */ /* 0x0042a60008001108 */
[----:B------:R-:W-:Y:S05]  /*1c50*/  BRA.U !UP0, `(.L_x_27) ;  /* 0x0000000108a87547 */ /* 0x000fea000b800000 */
[----:B------:R-:W-:Y:S01]  /*1c60*/  UIADD3 UR21, UPT, UPT, UR7, UR24, URZ ;  /* 0x0000001807157290 */ /* 0x000fe2000fffe0ff */
[----:B------:R-:W-:-:S11]  /*1c70*/  UMOV UR25, UR6 ;  /* 0x0000000600197c82 */ /* 0x000fd60008000000 */
.L_x_32:
[----:B-1----:R-:W-:Y:S01]  /*1c80*/  ULEA UR17, UR25, UR4, 0x3 ;  /* 0x0000000419117291 */ /* 0x002fe2000f8e18ff */
[----:B--2---:R-:W-:Y:S01]  /*1c90*/  @!P5 MOV R3, 0x2000 ;  /* 0x000020000003d802 */ /* 0x004fe20000000f00 */
[----:B--2---:R-:W-:Y:S10]  /*1ca0*/  @P0 BRA `(.L_x_28) ;  /* 0x00000000000c0947 */ /* 0x004ff40003800000 */
[----:B------:R-:W-:-:S04]  /*1cb0*/  SHF.L.U32 R5, R15, 0x1f, RZ ;  /* 0x0000001f0f057819 */ /* 0x000fc800000006ff */
[----:B------:R-:W2:Y:S02]  /*1cc0*/  SYNCS.PHASECHK.TRANS64.TRYWAIT P0, [UR17+0xc0], R5 ;  /* 0x0000c005ff0075a7 */ /* 0x000ea40008001111 */
[----:B--2---:R-:W-:Y:S05]  /*1cd0*/  @!P0 BRA `(.L_x_29) ;  /* 0x0000007000988947 */ /* 0x004fea0003800000 */
.L_x_28:
[----:B------:R2:W-:Y:S01]  /*1ce0*/  @!P5 SYNCS.ARRIVE.TRANS64 RZ, [UR17], R3 ;  /* 0x00000003ffffd9a7 */ /* 0x0005e20008000011 */
[----:B------:R-:W-:Y:S04]  /*1cf0*/  BSSY.RECONVERGENT B0, `(.L_x_30) ;  /* 0x0000003000007945 */ /* 0x000fe80003800200 */
[----:B------:R-:W-:Y:S05]  /*1d00*/  @P4 BRA `(.L_x_31) ;  /* 0x0000000000044947 */ /* 0x000fea0003800000 */
[----:B------:R-:W-:Y:S05]  /*1d10*/  BPT.TRAP 0x1 ;  /* 0x000000040000795c */ /* 0x000fea0000300000 */
.L_x_31:
[----:B------:R-:W-:Y:S05]  /*1d20*/  BSYNC.RECONVERGENT B0 ;  /* 0x0000000000007941 */ /* 0x000fea0003800200 */
.L_x_30:
        /* <DEDUP_REMOVED lines=20> */
[----:B------:R-:W-:Y:S01]  /*1e70*/  UIADD3 UR8, UPT, UPT, UR8, 0x20600, URZ ;  /* 0x0002060008087890 */ /* 0x000fe2000fffe0ff */
[----:B------:R-:W-:Y:S01]  /*1e80*/  UMOV UR9, UR17 ;  /* 0x0000001100097c82 */ /* 0x000fe20008000000 */
[----:B------:R-:W-:Y:S01]  /*1e90*/  UMOV UR10, UR19 ;  /* 0x00000013000a7c82 */ /* 0x000fe20008000000 */
[----:B------:R-:W-:Y:S01]  /*1ea0*/  UIADD3 UR24, UPT, UPT, UR24, 0x1, URZ ;  /* 0x0000000118187890 */ /* 0x000fe2000fffe0ff */
[----:B------:R-:W-:-:S03]  /*1eb0*/  UMOV UR25, UR6 ;  /* 0x0000000600197c82 */ /* 0x000fc60008000000 */
[----:B------:R1:W-:Y:S01]  /*1ec0*/  UTMALDG.3D [UR16], [UR30], desc[UR26] ;  /* 0x00001a101e0075b4 */ /* 0x0003e20008011000 */
[----:B------:R-:W-:Y:S01]  /*1ed0*/  UISETP.NE.AND UP0, UPT, UR24, UR21, UPT ;  /* 0x000000151800728c */ /* 0x000fe2000bf05270 */
[----:B------:R1:W-:Y:S08]  /*1ee0*/  UTMALDG.3D [UR8], [UR28], desc[UR26] ;  /* 0x00001a081c0075b4 */ /* 0x0003f00008011000 */
[----:B------:R-:W-:Y:S05]  /*1ef0*/  BRA.U UP0, `(.L_x_32) ;  /* 0xfffffffd00607547 */ /* 0x000fea000b83ffff */
.L_x_27:
[C---:B-1----:R-:W-:Y:S01]  /*1f00*/  LEA R2, R14.reuse, UR4, 0x3 ;  /* 0x000000040e027c11 */ /* 0x042fe2000f8e18ff */
[----:B------:R-:W-:Y:S01]  /*1f10*/  NOP ;  /* 0x0000000000007918 */ /* 0x000fe20000000000 */
[----:B--2---:R-:W-:Y:S02]  /*1f20*/  SHF.L.U32 R3, R13, 0x1f, RZ ;  /* 0x0000001f0d037819 */ /* 0x004fe400000006ff */
[----:B------:R-:W-:Y:S02]  /*1f30*/  LEA R4, R14, UR4, 0x4 ;  /* 0x000000040e047c11 */ /* 0x000fe4000f8e20ff */
[----:B------:R-:W1:Y:S02]  /*1f40*/  SYNCS.PHASECHK.TRANS64.TRYWAIT P0, [R2+URZ+0x1b0], R3 ;  /* 0x0001b003020075a7 */ /* 0x000e6400080011ff */
[----:B-1----:R-:W-:Y:S05]  /*1f50*/  @!P0 BRA `(.L_x_33) ;  /* 0x0000007000108947 */ /* 0x002fea0003800000 */
.L_x_130:
[----:B------:R-:W2:Y:S01]  /*1f60*/  LDS.128 R4, [R4+0x240] ;  /* 0x0002400004047984 */ /* 0x000ea20000000c00 */
[----:B---3--:R-:W-:Y:S01]  /*1f70*/  ISETP.GE.AND P0, PT, R72, 0x1, PT ;  /* 0x000000014800780c */ /* 0x008fe20003f06270 */
[----:B-1----:R-:W-:Y:S01]  /*1f80*/  VIADD R2, R2, 0x1c0 ;  /* 0x000001c002027836 */ /* 0x002fe20000000000 */
[----:B------:R-:W-:Y:S01]  /*1f90*/  @!PT LDS RZ, [RZ] ;  /* 0x00000000fffff984 */ /* 0x000fe20000000800 */
[----:B------:R-:W-:Y:S01]  /*1fa0*/  @!PT LDS RZ, [RZ] ;  /* 0x00000000fffff984 */ /* 0x000fe20000000800 */
[----:B------:R-:W-:Y:S01]  /*1fb0*/  @!PT LDS RZ, [RZ] ;  /* 0x00000000fffff984 */ /* 0x000fe20000000800 */
[----:B------:R-:W-:Y:S01]  /*1fc0*/  @!PT LDS RZ, [RZ] ;  /* 0x00000000fffff984 */ /* 0x000fe20000000800 */
[----:B------:R1:W-:Y:S06]  /*1fd0*/  MEMBAR.ALL.CTA ;  /* 0x0000000000007992 */ /* 0x0003ec0000008000 */
[----:B-1----:R-:W1:Y:S01]  /*1fe0*/  FENCE.VIEW.ASYNC.S ;  /* 0x00000000000073c6 */ /* 0x002e620000000000 */
[----:B------:R-:W-:-:S04]  /*1ff0*/  PRMT R2, RZ, 0x654, R2 ;  /* 0x00000654ff027816 */ /* 0x000fc80000000002 */
[----:B-1----:R1:W-:Y:S01]  /*2000*/  SYNCS.ARRIVE.TRANS64.RED.A1T0 RZ, [R2+URZ], RZ ;  /* 0x000000ff02ff79a7 */ /* 0x0023e200081004ff */
[----:B--2---:R-:W-:-:S13]  /*2010*/  LOP3.LUT P2, RZ, R6, 0x1, RZ, 0xc0, !PT ;  /* 0x0000000106ff7812 */ /* 0x004fda000784c0ff */
[----:B------:R-:W-:Y:S01]  /*2020*/  @P2 SHF.R.U32.HI R3, RZ, 0x10, R5 ;  /* 0x00000010ff032819 */ /* 0x000fe20000011605 */
[----:B------:R-:W-:Y:S01]  /*2030*/  VOTEU.ANY UP0, P2 ;  /* 0x0000000000ff7886 */ /* 0x000fe20001000100 */
[----:B------:R-:W-:Y:S02]  /*2040*/  @P2 MOV R11, R4 ;  /* 0x00000004000b2202 */ /* 0x000fe40000000f00 */
[----:B------:R-:W-:Y:S02]  /*2050*/  @P2 R2UR.BROADCAST UR8, R3 ;  /* 0x00000000030822ca */ /* 0x000fe400008e0000 */
[----:B------:R-:W-:-:S11]  /*2060*/  @P2 LOP3.LUT R8, R5, 0xffff, RZ, 0xc0, !PT ;  /* 0x0000ffff05082812 */ /* 0x000fd600078ec0ff */
[----:B------:R-:W-:Y:S01]  /*2070*/  @UP0 UMOV UR36, UR8 ;  /* 0x0000000800240c82 */ /* 0x000fe20008000000 */
[----:B-1----:R-:W-:Y:S05]  /*2080*/  @!P0 BRA `(.L_x_34) ;  /* 0x0000000000b88947 */ /* 0x002fea0003800000 */
[----:B------:R-:W4:Y:S01]  /*2090*/  LDC.64 R4, c[0x0][0xb18] ;  /* 0x0002c600ff047b82 */ /* 0x000f220000000a00 */
[----:B------:R-:W-:-:S07]  /*20a0*/  ISETP.NE.AND P3, PT, R72, 0x1, PT ;  /* 0x000000014800780c */ /* 0x000fce0003f65270 */
[----:B------:R-:W1:Y:S08]  /*20b0*/  LDC.64 R6, c[0x0][0xb10] ;  /* 0x0002c400ff067b82 */ /* 0x000e700000000a00 */
[----:B------:R-:W2:Y:S08]  /*20c0*/  LDC R16, c[0x0][0xb20] ;  /* 0x0002c800ff107b82 */ /* 0x000eb00000000800 */
[----:B------:R-:W3:Y:S01]  /*20d0*/  LDC R18, c[0x0][0xb0c] ;  /* 0x0002c300ff127b82 */ /* 0x000ee20000000800 */
[----:B----4-:R-:W-:Y:S01]  /*20e0*/  IMAD.HI.U32 R17, R0, R5, RZ ;  /* 0x0000000500117227 */ /* 0x010fe200078e00ff */
[----:B------:R-:W-:-:S03]  /*20f0*/  ISETP.NE.AND P0, PT, R4, 0x1, PT ;  /* 0x000000010400780c */ /* 0x000fc60003f05270 */
[----:B------:R-:W-:-:S03]  /*2100*/  IMAD.HI.U32 R5, R8, R5, RZ ;  /* 0x0000000508057227 */ /* 0x000fc600078e00ff */
[----:B------:R-:W4:Y:S01]  /*2110*/  LDC.64 R2, c[0x0][0xb28] ;  /* 0x0002ca00ff027b82 */ /* 0x000f220000000a00 */
[----:B-1----:R-:W-:-:S04]  /*2120*/  IMAD.HI.U32 R20, R9, R6, RZ ;  /* 0x0000000609147227 */ /* 0x002fc800078e00ff */
[----:B------:R-:W-:Y:S01]  /*2130*/  IMAD.HI.U32 R22, R11, R6, RZ ;  /* 0x000000060b167227 */ /* 0x000fe200078e00ff */
[----:B------:R-:W-:Y:S02]  /*2140*/  SHF.R.U32.HI R20, RZ, R7, R20 ;  /* 0x00000007ff147219 */ /* 0x000fe40000011614 */
[-C--:B--2---:R-:W-:Y:S02]  /*2150*/  SHF.R.U32.HI R17, RZ, R16.reuse, R17 ;  /* 0x00000010ff117219 */ /* 0x084fe40000011611 */
[----:B------:R-:W-:Y:S02]  /*2160*/  SHF.R.U32.HI R5, RZ, R16, R5 ;  /* 0x00000010ff057219 */ /* 0x000fe40000011605 */
[----:B------:R-:W-:Y:S02]  /*2170*/  SEL R17, R0, R17, !P0 ;  /* 0x0000001100117207 */ /* 0x000fe40004000000 */
[----:B------:R-:W-:Y:S02]  /*2180*/  SHF.R.U32.HI R22, RZ, R7, R22 ;  /* 0x00000007ff167219 */ /* 0x000fe40000011616 */
[----:B---3--:R-:W-:-:S02]  /*2190*/  ISETP.NE.AND P1, PT, R18, 0x1, PT ;  /* 0x000000011200780c */ /* 0x008fc40003f25270 */
[----:B------:R-:W-:Y:S02]  /*21a0*/  SEL R5, R8, R5, !P0 ;  /* 0x0000000508057207 */ /* 0x000fe40004000000 */
[----:B------:R-:W-:Y:S02]  /*21b0*/  SEL R19, R9, R20, !P1 ;  /* 0x0000001409137207 */ /* 0x000fe40004800000 */
[----:B------:R-:W-:Y:S01]  /*21c0*/  SEL R7, R11, R22, !P1 ;  /* 0x000000160b077207 */ /* 0x000fe20004800000 */
[----:B----4-:R-:W-:-:S04]  /*21d0*/  IMAD.HI.U32 R20, R17, R2, RZ ;  /* 0x0000000211147227 */ /* 0x010fc800078e00ff */
[----:B------:R-:W-:Y:S01]  /*21e0*/  IMAD.HI.U32 R6, R19, R2, RZ ;  /* 0x0000000213067227 */ /* 0x000fe200078e00ff */
[----:B------:R-:W-:-:S04]  /*21f0*/  @P3 SHF.R.U32.HI R17, RZ, R3, R20 ;  /* 0x00000003ff113219 */ /* 0x000fc80000011614 */
[----:B------:R-:W-:Y:S01]  /*2200*/  @P3 SHF.R.U32.HI R19, RZ, R3, R6 ;  /* 0x00000003ff133219 */ /* 0x000fe20000011606 */
[----:B------:R-:W-:-:S04]  /*2210*/  IMAD R17, R72, R17, RZ ;  /* 0x0000001148117224 */ /* 0x000fc800078e02ff */
[----:B------:R-:W-:Y:S01]  /*2220*/  IMAD R6, R72, R19, RZ ;  /* 0x0000001348067224 */ /* 0x000fe200078e02ff */
[C---:B------:R-:W-:Y:S02]  /*2230*/  ISETP.GE.AND P0, PT, R5.reuse, R17, PT ;  /* 0x000000110500720c */ /* 0x040fe40003f06270 */
[----:B------:R-:W-:Y:S02]  /*2240*/  IADD3 R17, PT, PT, -R5, RZ, RZ ;  /* 0x000000ff05117210 */ /* 0x000fe40007ffe1ff */
[----:B------:R-:W-:Y:S01]  /*2250*/  ISETP.GE.OR P0, PT, R7, R6, P0 ;  /* 0x000000060700720c */ /* 0x000fe20000706670 */
[----:B------:R-:W-:-:S04]  /*2260*/  IMAD.HI.U32 R6, R5, R2, RZ ;  /* 0x0000000205067227 */ /* 0x000fc800078e00ff */
[----:B------:R-:W-:Y:S01]  /*2270*/  IMAD R8, R4, R17, R8 ;  /* 0x0000001104087224 */ /* 0x000fe200078e0208 */
[----:B------:R-:W-:-:S04]  /*2280*/  SHF.R.U32.HI R6, RZ, R3, R6 ;  /* 0x00000003ff067219 */ /* 0x000fc80000011606 */
[----:B------:R-:W-:-:S03]  /*2290*/  SEL R6, R5, R6, !P3 ;  /* 0x0000000605067207 */ /* 0x000fc60005800000 */
[----:B------:R-:W-:-:S04]  /*22a0*/  @!P0 IMAD.HI.U32 R16, R7, R2, RZ ;  /* 0x0000000207108227 */ /* 0x000fc800078e00ff */
[----:B------:R-:W-:Y:S01]  /*22b0*/  IMAD.MOV R2, RZ, RZ, -R6 ;  /* 0x000000ffff027224 */ /* 0x000fe200078e0a06 */
[----:B------:R-:W-:-:S03]  /*22c0*/  @!P0 SHF.R.U32.HI R16, RZ, R3, R16 ;  /* 0x00000003ff108219 */ /* 0x000fc60000011610 */
[----:B------:R-:W-:Y:S01]  /*22d0*/  IMAD R2, R72, R2, R5 ;  /* 0x0000000248027224 */ /* 0x000fe200078e0205 */
        /* <DEDUP_REMOVED lines=9> */
.L_x_34:
[----:B------:R-:W1:Y:S02]  /*2370*/  LDCU UR8, c[0x0][0xb30] ;  /* 0x00016600ff0877ac */ /* 0x000e640008000800 */
[----:B-1----:R-:W-:-:S09]  /*2380*/  UISETP.NE.AND UP0, UPT, UR8, 0x1, UPT ;  /* 0x000000010800788c */ /* 0x002fd2000bf05270 */
[----:B------:R-:W-:Y:S05]  /*2390*/  BRA.U UP0, `(.L_x_35) ;  /* 0x0000000100407547 */ /* 0x000fea000b800000 */
[----:B------:R-:W1:Y:S08]  /*23a0*/  LDC.64 R4, c[0x0][0xb10] ;  /* 0x0002c400ff047b82 */ /* 0x000e700000000a00 */
[----:B------:R-:W2:Y:S08]  /*23b0*/  LDC.64 R2, c[0x0][0xb18] ;  /* 0x0002c600ff027b82 */ /* 0x000eb00000000a00 */
[----:B------:R-:W3:Y:S08]  /*23c0*/  LDC R6, c[0x0][0xb20] ;  /* 0x0002c800ff067b82 */ /* 0x000ef00000000800 */
[----:B------:R-:W4:Y:S01]  /*23d0*/  LDC R16, c[0x0][0xb0c] ;  /* 0x0002c300ff107b82 */ /* 0x000f220000000800 */
[----:B-1----:R-:W-:-:S05]  /*23e0*/  IMAD.HI.U32 R4, R11, R4, RZ ;  /* 0x000000040b047227 */ /* 0x002fca00078e00ff */
[----:B------:R-:W-:Y:S01]  /*23f0*/  SHF.R.U32.HI R4, RZ, R5, R4 ;  /* 0x00000005ff047219 */ /* 0x000fe20000011604 */
[----:B--2---:R-:W-:Y:S01]  /*2400*/  IMAD.HI.U32 R3, R8, R3, RZ ;  /* 0x0000000308037227 */ /* 0x004fe200078e00ff */
[----:B------:R-:W-:-:S04]  /*2410*/  ISETP.NE.AND P0, PT, R2, 0x1, PT ;  /* 0x000000010200780c */ /* 0x000fc80003f05270 */
[----:B---3--:R-:W-:-:S04]  /*2420*/  SHF.R.U32.HI R3, RZ, R6, R3 ;  /* 0x00000006ff037219 */ /* 0x008fc80000011603 */
[----:B------:R-:W-:Y:S02]  /*2430*/  SEL R3, R8, R3, !P0 ;  /* 0x0000000308037207 */ /* 0x000fe40004000000 */
[----:B----4-:R-:W-:-:S04]  /*2440*/  ISETP.NE.AND P1, PT, R16, 0x1, PT ;  /* 0x000000011000780c */ /* 0x010fc80003f25270 */
[----:B------:R-:W-:-:S05]  /*2450*/  SEL R4, R11, R4, !P1 ;  /* 0x000000040b047207 */ /* 0x000fca0004800000 */
[----:B------:R-:W-:Y:S02]  /*2460*/  IMAD.IADD R5, R3, 0x1, -R4 ;  /* 0x0000000103057824 */ /* 0x000fe400078e0a04 */
[----:B------:R-:W-:Y:S02]  /*2470*/  IMAD.IADD R3, R4, 0x1, -R3 ;  /* 0x0000000104037824 */ /* 0x000fe400078e0a03 */
[----:B------:R-:W-:Y:S02]  /*2480*/  IMAD R11, R5, R16, R11 ;  /* 0x00000010050b7224 */ /* 0x000fe400078e020b */
[----:B------:R-:W-:-:S07]  /*2490*/  IMAD R8, R3, R2, R8 ;  /* 0x0000000203087224 */ /* 0x000fce00078e0208 */
.L_x_35:
[----:B------:R-:W-:Y:S01]  /*24a0*/  VIADD R14, R14, 0x1 ;  /* 0x000000010e0e7836 */ /* 0x000fe20000000000 */
[----:B------:R-:W-:Y:S01]  /*24b0*/  PLOP3.LUT P1, PT, PT, PT, PT, 0x80, 0x8 ;  /* 0x000000000008781c */ /* 0x000fe20003f2f070 */
[----:B------:R-:W-:Y:S02]  /*24c0*/  IMAD.IADD R21, R11, 0x1, R170 ;  /* 0x000000010b157824 */ /* 0x000fe400078e02aa */
[----:B------:R-:W-:Y:S01]  /*24d0*/  IMAD.IADD R20, R8, 0x1, R147 ;  /* 0x0000000108147824 */ /* 0x000fe200078e0293 */
[----:B------:R-:W-:-:S04]  /*24e0*/  ISETP.NE.AND P0, PT, R14, 0x2, PT ;  /* 0x000000020e00780c */ /* 0x000fc80003f05270 */
[----:B------:R-:W-:Y:S02]  /*24f0*/  SEL R2, RZ, 0x1, P0 ;  /* 0x00000001ff027807 */ /* 0x000fe40000000000 */
[----:B------:R-:W-:Y:S02]  /*2500*/  SEL R14, R14, RZ, P0 ;  /* 0x000000ff0e0e7207 */ /* 0x000fe40000000000 */
[----:B------:R-:W-:Y:S01]  /*2510*/  LOP3.LUT R13, R13, R2, RZ, 0x3c, !PT ;  /* 0x000000020d0d7212 */ /* 0x000fe200078e3cff */
[----:B------:R-:W-:Y:S06]  /*2520*/  @P2 BRA `(.L_x_36) ;  /* 0xfffffff000a02947 */ /* 0x000fec000383ffff */
[----:B------:R-:W-:Y:S01]  /*2530*/  UIADD3 UR4, UPT, UPT, UR4, 0xc0, URZ ;  /* 0x000000c004047890 */ /* 0x000fe2000fffe0ff */
[----:B------:R-:W-:-:S03]  /*2540*/  SHF.L.U32 R3, R15, 0x1f, RZ ;  /* 0x0000001f0f037819 */ /* 0x000fc600000006ff */
[----:B------:R-:W-:-:S09]  /*2550*/  ULEA UR5, UR6, UR4, 0x3 ;  /* 0x0000000406057291 */ /* 0x000fd2000f8e18ff */
[----:B------:R-:W1:Y:S02]  /*2560*/  SYNCS.PHASECHK.TRANS64.TRYWAIT P0, [UR5], R3 ;  /* 0x00000003ff0075a7 */ /* 0x000e640008001105 */
[----:B-1----:R-:W-:Y:S05]  /*2570*/  @!P0 BRA `(.L_x_37) ;  /* 0x00000068009c8947 */ /* 0x002fea0003800000 */
.L_x_132:
[----:B------:R-:W-:-:S04]  /*2580*/  UIADD3 UR6, UPT, UPT, UR6, 0x1, URZ ;  /* 0x0000000106067890 */ /* 0x000fc8000fffe0ff */
[----:B------:R-:W-:-:S04]  /*2590*/  UISETP.NE.AND UP0, UPT, UR6, 0x18, UPT ;  /* 0x000000180600788c */ /* 0x000fc8000bf05270 */
[----:B------:R-:W-:Y:S02]  /*25a0*/  USEL UR7, URZ, 0x1, UP0 ;  /* 0x00000001ff077887 */ /* 0x000fe40008000000 */
[----:B------:R-:W-:-:S04]  /*25b0*/  USEL UR6, UR6, URZ, UP0 ;  /* 0x000000ff06067287 */ /* 0x000fc80008000000 */
[----:B------:R-:W-:Y:S01]  /*25c0*/  ULEA UR5, UR6, UR4, 0x3 ;  /* 0x0000000406057291 */ /* 0x000fe2000f8e18ff */
[----:B------:R-:W-:-:S04]  /*25d0*/  LOP3.LUT R2, R15, UR7, RZ, 0x3c, !PT ;  /* 0x000000070f027c12 */ /* 0x000fc8000f8e3cff */
[----:B-1----:R-:W-:-:S04]  /*25e0*/  SHF.L.U32 R3, R2, 0x1f, RZ ;  /* 0x0000001f02037819 */ /* 0x002fc800000006ff */
[----:B------:R-:W1:Y:S02]  /*25f0*/  SYNCS.PHASECHK.TRANS64.TRYWAIT P0, [UR5], R3 ;  /* 0x00000003ff0075a7 */ /* 0x000e640008001105 */
[----:B-1----:R-:W-:Y:S05]  /*2600*/  @!P0 BRA `(.L_x_38) ;  /* 0x0000006800908947 */ /* 0x002fea0003800000 */
.L_x_134:
        /* <DEDUP_REMOVED lines=9> */
.L_x_136:
        /* <DEDUP_REMOVED lines=9> */
.L_x_138:
        /* <DEDUP_REMOVED lines=9> */
.L_x_140:
        /* <DEDUP_REMOVED lines=9> */
.L_x_142:
        /* <DEDUP_REMOVED lines=9> */
.L_x_144:
        /* <DEDUP_REMOVED lines=9> */
.L_x_146:
        /* <DEDUP_REMOVED lines=9> */
.L_x_148:
        /* <DEDUP_REMOVED lines=9> */
.L_x_150:
        /* <DEDUP_REMOVED lines=9> */
.L_x_152:
        /* <DEDUP_REMOVED lines=9> */
.L_x_154:
        /* <DEDUP_REMOVED lines=9> */
.L_x_156:
        /* <DEDUP_REMOVED lines=9> */
.L_x_158:
        /* <DEDUP_REMOVED lines=9> */
.L_x_160:
        /* <DEDUP_REMOVED lines=9> */
.L_x_162:
        /* <DEDUP_REMOVED lines=9> */
.L_x_164:
        /* <DEDUP_REMOVED lines=9> */
.L_x_166:
        /* <DEDUP_REMOVED lines=9> */
.L_x_168:
        /* <DEDUP_REMOVED lines=9> */
.L_x_170:
        /* <DEDUP_REMOVED lines=9> */
.L_x_172:
        /* <DEDUP_REMOVED lines=9> */
.L_x_174:
        /* <DEDUP_REMOVED lines=9> */
.L_x_176:
[----:B------:R-:W-:-:S04]  /*31e0*/  UIADD3 UR6, UPT, UPT, UR6, 0x1, URZ ;  /* 0x0000000106067890 */ /* 0x000fc8000fffe0ff */
[----:B------:R-:W-:-:S04]  /*31f0*/  UISETP.NE.AND UP0, UPT, UR6, 0x18, UPT ;  /* 0x000000180600788c */ /* 0x000fc8000bf05270 */
[----:B------:R-:W-:Y:S02]  /*3200*/  USEL UR5, URZ, 0x1, UP0 ;  /* 0x00000001ff057887 */ /* 0x000fe40008000000 */
[----:B------:R-:W-:-:S04]  /*3210*/  USEL UR6, UR6, URZ, UP0 ;  /* 0x000000ff06067287 */ /* 0x000fc80008000000 */
[----:B------:R-:W-:Y:S01]  /*3220*/  ULEA UR6, UR6, UR4, 0x3 ;  /* 0x0000000406067291 */ /* 0x000fe2000f8e18ff */
[----:B-1----:R-:W-:-:S04]  /*3230*/  LOP3.LUT R3, R2, UR5, RZ, 0x3c, !PT ;  /* 0x0000000502037c12 */ /* 0x002fc8000f8e3cff */
[----:B------:R-:W-:Y:S01]  /*3240*/  SHF.L.U32 R3, R3, 0x1f, RZ ;  /* 0x0000001f03037819 */ /* 0x000fe200000006ff */
[----:B----4-:R-:W-:-:S07]  /*3250*/  IMAD.U32 R0, RZ, RZ, UR6 ;  /* 0x00000006ff007e24 */ /* 0x010fce000f8e00ff */
.L_x_60:
[----:B-1----:R1:W2:Y:S02]  /*3260*/  SYNCS.PHASECHK.TRANS64.TRYWAIT P0, [R0+URZ], R3 ;  /* 0x00000003000075a7 */ /* 0x0022a400080011ff */
[----:B--2---:R-:W-:Y:S05]  /*3270*/  @!P0 NANOSLEEP.SYNCS 0x989680 ;  /* 0x009896800000895d */ /* 0x004fea0003900000 */
[----:B------:R-:W2:Y:S02]  /*3280*/  @!P0 SYNCS.PHASECHK.TRANS64 P0, [R0+URZ], R3 ;  /* 0x00000003000085a7 */ /* 0x000ea400080010ff */
[----:B--2---:R-:W-:Y:S05]  /*3290*/  @P0 EXIT ;  /* 0x000000000000094d */ /* 0x004fea0003800000 */
[----:B------:R-:W-:Y:S05]  /*32a0*/  BRA `(.L_x_60) ;  /* 0xfffffffc00ec7947 */ /* 0x000fea000383ffff */
.L_x_18:
[----:B------:R-:W-:-:S04]  /*32b0*/  UISETP.NE.AND UP1, UPT, UR37, URZ, UPT ;  /* 0x000000ff2500728c */ /* 0x000fc8000bf25270 */
[----:B------:R-:W-:-:S09]  /*32c0*/  UISETP.NE.OR UP1, UPT, UR8, 0x1, UP1 ;  /* 0x000000010800788c */ /* 0x000fd20008f25670 */
[----:B------:R-:W-:Y:S05]  /*32d0*/  BRA.U UP1, `(.L_x_61) ;  /* 0x0000000501487547 */ /* 0x000fea000b800000 */
[----:B------:R-:W-:Y:S01]  /*32e0*/  ISETP.NE.AND P2, PT, R2, RZ, PT ;  /* 0x000000ff0200720c */ /* 0x000fe20003f45270 */
[----:B------:R-:W-:Y:S01]  /*32f0*/  IMAD.MOV.U32 R12, RZ, RZ, 0x1 ;  /* 0x00000001ff0c7424 */ /* 0x000fe200078e00ff */
[----:B------:R-:W-:Y:S02]  /*3300*/  CS2R R10, SRZ ;  /* 0x00000000000a7805 */ /* 0x000fe4000001ff00 */
[----:B------:R-:W-:Y:S01]  /*3310*/  CS2R R8, SRZ ;  /* 0x0000000000087805 */ /* 0x000fe2000001ff00 */
[----:B------:R-:W-:Y:S01]  /*3320*/  UMOV UR4, 0x400 ;  /* 0x0000040000047882 */ /* 0x000fe20000000000 */
[----:B------:R-:W-:Y:S01]  /*3330*/  UMOV UR6, URZ ;  /* 0x000000ff00067c82 */ /* 0x000fe20008000000 */
[----:B------:R-:W-:-:S12]  /*3340*/  ULEA UR37, UR37, UR4, 0x18 ;  /* 0x0000000425257291 */ /* 0x000fd8000f8ec0ff */
.L_x_65:
[----:B------:R-:W-:Y:S02]  /*3350*/  LEA R0, R8, UR37, 0x3 ;  /* 0x0000002508007c11 */ /* 0x000fe4000f8e18ff */
[----:B------:R-:W-:-:S03]  /*3360*/  SHF.L.U32 R5, R9, 0x1f, RZ ;  /* 0x0000001f09057819 */ /* 0x000fc600000006ff */
[----:B------:R-:W-:Y:S01]  /*3370*/  VIADD R4, R0, 0x220 ;  /* 0x0000022000047836 */ /* 0x000fe20000000000 */
[----:B------:R-:W1:Y:S02]  /*3380*/  SYNCS.PHASECHK.TRANS64.TRYWAIT P0, [R0+URZ+0x210], R5 ;  /* 0x00021005000075a7 */ /* 0x000e6400080011ff */
[----:B-1----:R-:W-:Y:S05]  /*3390*/  @!P0 BRA `(.L_x_62) ;  /* 0x00000064003c8947 */ /* 0x002fea0003800000 */
.L_x_177:
[----:B------:R-:W-:Y:S01]  /*33a0*/  ULEA UR5, UR6, UR37, 0x3 ;  /* 0x0000002506057291 */ /* 0x000fe2000f8e18ff */
[----:B------:R-:W-:Y:S02]  /*33b0*/  PRMT R4, RZ, 0x654, R4 ;  /* 0x00000654ff047816 */ /* 0x000fe40000000004 */
[----:B-1----:R-:W-:Y:S01]  /*33c0*/  SHF.L.U32 R5, R12, 0x1f, RZ ;  /* 0x0000001f0c057819 */ /* 0x002fe200000006ff */
[----:B------:R-:W-:Y:S01]  /*33d0*/  UIADD3 UR4, UPT, UPT, UR5, 0x1b0, URZ ;  /* 0x000001b005047890 */ /* 0x000fe2000fffe0ff */
[----:B------:R1:W-:Y:S05]  /*33e0*/  SYNCS.ARRIVE.TRANS64.RED.A1T0 RZ, [R4+URZ], RZ ;  /* 0x000000ff04ff79a7 */ /* 0x0003ea00081004ff */
[----:B------:R-:W-:Y:S01]  /*33f0*/  IMAD.U32 R7, RZ, RZ, UR4 ;  /* 0x00000004ff077e24 */ /* 0x000fe2000f8e00ff */
[----:B------:R-:W2:Y:S04]  /*3400*/  SYNCS.PHASECHK.TRANS64.TRYWAIT P0, [UR5+0x1c0], R5 ;  /* 0x0001c005ff0075a7 */ /* 0x000ea80008001105 */
[----:B------:R-:W-:Y:S01]  /*3410*/  PRMT R6, R2, 0x654, R7 ;  /* 0x0000065402067816 */ /* 0x000fe20000000007 */
[----:B-1----:R-:W-:Y:S01]  /*3420*/  @!P2 IMAD.MOV.U32 R4, RZ, RZ, 0x10 ;  /* 0x00000010ff04a424 */ /* 0x002fe200078e00ff */
[----:B--2---:R-:W-:Y:S06]  /*3430*/  @!P0 BRA `(.L_x_63) ;  /* 0x0000006400288947 */ /* 0x004fec0003800000 */
.L_x_179:
[----:B------:R-:W-:Y:S01]  /*3440*/  ULEA UR4, UR6, UR37, 0x4 ;  /* 0x0000002506047291 */ /* 0x000fe2000f8e20ff */
[----:B------:R-:W-:Y:S01]  /*3450*/  SEL R3, R6, R3, !P2 ;  /* 0x0000000306037207 */ /* 0x000fe20005000000 */
[----:B------:R-:W-:Y:S01]  /*3460*/  UIADD3 UR5, UPT, UPT, UR5, 0x1b0, URZ ;  /* 0x000001b005057890 */ /* 0x000fe2000fffe0ff */
[----:B-1----:R-:W-:Y:S01]  /*3470*/  LEA R0, R11, UR37, 0x3 ;  /* 0x000000250b007c11 */ /* 0x002fe2000f8e18ff */
[----:B------:R-:W-:Y:S01]  /*3480*/  UIADD3 UR4, UPT, UPT, UR4, 0x240, URZ ;  /* 0x0000024004047890 */ /* 0x000fe2000fffe0ff */
[----:B------:R-:W-:Y:S01]  /*3490*/  SHF.L.U32 R5, R10, 0x1f, RZ ;  /* 0x0000001f0a057819 */ /* 0x000fe200000006ff */
[----:B------:R1:W-:Y:S01]  /*34a0*/  @!P2 SYNCS.ARRIVE.TRANS64.RED RZ, [R3+URZ], R4 ;  /* 0x0000000403ffa9a7 */ /* 0x0003e200080004ff */
[----:B------:R-:W-:Y:S01]  /*34b0*/  UIADD3 UR6, UPT, UPT, UR6, 0x1, URZ ;  /* 0x0000000106067890 */ /* 0x000fe2000fffe0ff */
[----:B------:R-:W-:-:S03]  /*34c0*/  VIADD R8, R8, 0x1 ;  /* 0x0000000108087836 */ /* 0x000fc60000000000 */
[----:B------:R-:W-:Y:S02]  /*34d0*/  UISETP.NE.AND UP0, UPT, UR6, 0x2, UPT ;  /* 0x000000020600788c */ /* 0x000fe4000bf05270 */
[----:B------:R-:W-:Y:S06]  /*34e0*/  UGETNEXTWORKID.BROADCAST [UR4], [UR5] ;  /* 0x00000000040073ca */ /* 0x000fec0008000100 */
[----:B------:R-:W-:Y:S01]  /*34f0*/  USEL UR4, URZ, 0x1, UP0 ;  /* 0x00000001ff047887 */ /* 0x000fe20008000000 */
[----:B------:R-:W-:Y:S01]  /*3500*/  ISETP.NE.AND P0, PT, R8, 0x2, PT ;  /* 0x000000020800780c */ /* 0x000fe20003f05270 */
[----:B------:R-:W-:Y:S01]  /*3510*/  USEL UR6, UR6, URZ, UP0 ;  /* 0x000000ff06067287 */ /* 0x000fe20008000000 */
[----:B------:R-:W2:Y:S03]  /*3520*/  SYNCS.PHASECHK.TRANS64.TRYWAIT P1, [R0+URZ+0x1b0], R5 ;  /* 0x0001b005000075a7 */ /* 0x000ea600080211ff */
[----:B------:R-:W-:Y:S01]  /*3530*/  LOP3.LUT R12, R12, UR4, RZ, 0x3c, !PT ;  /* 0x000000040c0c7c12 */ /* 0x000fe2000f8e3cff */
[----:B-12---:R-:W-:Y:S07]  /*3540*/  @!P1 BRA `(.L_x_64) ;  /* 0x0000006000fc9947 */ /* 0x006fee0003800000 */
.L_x_180:
[C---:B------:R-:W-:Y:S01]  /*3550*/  LEA R4, R11.reuse, UR37, 0x4 ;  /* 0x000000250b047c11 */ /* 0x040fe2000f8e20ff */
[----:B-1----:R-:W-:Y:S01]  /*3560*/  VIADD R0, R0, 0x1c0 ;  /* 0x000001c000007836 */ /* 0x002fe20000000000 */
[----:B------:R-:W-:Y:S01]  /*3570*/  SEL R8, R8, RZ, P0 ;  /* 0x000000ff08087207 */ /* 0x000fe20000000000 */
[----:B------:R-:W-:-:S03]  /*3580*/  VIADD R11, R11, 0x1 ;  /* 0x000000010b0b7836 */ /* 0x000fc60000000000 */
[----:B------:R-:W1:Y:S01]  /*3590*/  LDS.128 R4, [R4+0x240] ;  /* 0x0002400004047984 */ /* 0x000e620000000c00 */
[----:B------:R-:W-:Y:S02]  /*35a0*/  PRMT R0, RZ, 0x654, R0 ;  /* 0x00000654ff007816 */ /* 0x000fe40000000000 */
[C---:B------:R-:W-:Y:S01]  /*35b0*/  ISETP.NE.AND P1, PT, R11.reuse, 0x2, PT ;  /* 0x000000020b00780c */ /* 0x040fe20003f25270 */
[----:B------:R-:W-:Y:S01]  /*35c0*/  @!PT LDS RZ, [RZ] ;  /* 0x00000000fffff984 */ /* 0x000fe20000000800 */
[----:B------:R-:W-:Y:S01]  /*35d0*/  @!PT LDS RZ, [RZ] ;  /* 0x00000000fffff984 */ /* 0x000fe20000000800 */
[----:B------:R-:W-:Y:S01]  /*35e0*/  @!PT LDS RZ, [RZ] ;  /* 0x00000000fffff984 */ /* 0x000fe20000000800 */
[----:B------:R-:W-:Y:S01]  /*35f0*/  @!PT LDS RZ, [RZ] ;  /* 0x00000000fffff984 */ /* 0x000fe20000000800 */
[----:B------:R2:W-:Y:S06]  /*3600*/  MEMBAR.ALL.CTA ;  /* 0x0000000000007992 */ /* 0x0005ec0000008000 */
[----:B--2---:R-:W2:Y:S01]  /*3610*/  FENCE.VIEW.ASYNC.S ;  /* 0x00000000000073c6 */ /* 0x004ea20000000000 */
[----:B------:R-:W-:Y:S01]  /*3620*/  SEL R11, R11, RZ, P1 ;  /* 0x000000ff0b0b7207 */ /* 0x000fe20000800000 */
[----:B--2---:R2:W-:Y:S01]  /*3630*/  SYNCS.ARRIVE.TRANS64.RED.A1T0 RZ, [R0+URZ], RZ ;  /* 0x000000ff00ff79a7 */ /* 0x0045e200081004ff */
[----:B-1----:R-:W-:-:S02]  /*3640*/  LOP3.LUT P3, RZ, R6, 0x1, RZ, 0xc0, !PT ;  /* 0x0000000106ff7812 */ /* 0x002fc4000786c0ff */
[----:B------:R-:W-:-:S04]  /*3650*/  SEL R5, RZ, 0x1, P1 ;  /* 0x00000001ff057807 */ /* 0x000fc80000800000 */
[----:B------:R-:W-:Y:S02]  /*3660*/  LOP3.LUT R10, R10, R5, RZ, 0x3c, !PT ;  /* 0x000000050a0a7212 */ /* 0x000fe400078e3cff */
[----:B--2---:R-:W-:-:S04]  /*3670*/  SEL R0, RZ, 0x1, P0 ;  /* 0x00000001ff007807 */ /* 0x004fc80000000000 */
[----:B------:R-:W-:Y:S01]  /*3680*/  LOP3.LUT R9, R9, R0, RZ, 0x3c, !PT ;  /* 0x0000000009097212 */ /* 0x000fe200078e3cff */
[----:B------:R-:W-:Y:S06]  /*3690*/  @P3 BRA `(.L_x_65) ;  /* 0xfffffffc002c3947 */ /* 0x000fec000383ffff */
[----:B------:R-:W-:Y:S01]  /*36a0*/  ULEA UR5, UR6, UR37, 0x3 ;  /* 0x0000002506057291 */ /* 0x000fe2000f8e18ff */
[----:B------:R-:W-:-:S08]  /*36b0*/  SHF.L.U32 R3, R12, 0x1f, RZ ;  /* 0x0000001f0c037819 */ /* 0x000fd000000006ff */
[----:B------:R-:W1:Y:S02]  /*36c0*/  SYNCS.PHASECHK.TRANS64 P0, [UR5+0x1c0], R3 ;  /* 0x0001c003ff0075a7 */ /* 0x000e640008001005 */
[----:B-1----:R-:W-:Y:S05]  /*36d0*/  @P0 BRA `(.L_x_66) ;  /* 0x0000000000080947 */ /* 0x002fea0003800000 */
[----:B------:R-:W1:Y:S02]  /*36e0*/  SYNCS.PHASECHK.TRANS64.TRYWAIT P0, [UR5+0x1c0], R3 ;  /* 0x0001c003ff0075a7 */ /* 0x000e640008001105 */
[----:B-1----:R-:W-:Y:S05]  /*36f0*/  @!P0 BRA `(.L_x_67) ;  /* 0x0000006000a48947 */ /* 0x002fea0003800000 */
.L_x_66:
[----:B------:R-:W-:-:S04]  /*3700*/  UIADD3 UR4, UPT, UPT, UR6, 0x1, URZ ;  /* 0x0000000106047890 */ /* 0x000fc8000fffe0ff */
[----:B------:R-:W-:-:S04]  /*3710*/  UISETP.NE.AND UP0, UPT, UR4, 0x2, UPT ;  /* 0x000000020400788c */ /* 0x000fc8000bf05270 */
[----:B------:R-:W-:Y:S02]  /*3720*/  USEL UR7, URZ, 0x1, UP0 ;  /* 0x00000001ff077887 */ /* 0x000fe40008000000 */
[----:B------:R-:W-:-:S04]  /*3730*/  USEL UR4, UR4, URZ, UP0 ;  /* 0x000000ff04047287 */ /* 0x000fc80008000000 */
[----:B------:R-:W-:Y:S01]  /*3740*/  ULEA UR4, UR4, UR37, 0x3 ;  /* 0x0000002504047291 */ /* 0x000fe2000f8e18ff */
[----:B-1----:R-:W-:-:S04]  /*3750*/  LOP3.LUT R3, R12, UR7, RZ, 0x3c, !PT ;  /* 0x000000070c037c12 */ /* 0x002fc8000f8e3cff */
[----:B------:R-:W-:-:S04]  /*3760*/  SHF.L.U32 R0, R3, 0x1f, RZ ;  /* 0x0000001f03007819 */ /* 0x000fc800000006ff */
[----:B------:R-:W1:Y:S02]  /*3770*/  SYNCS.PHASECHK.TRANS64 P0, [UR4+0x1c0], R0 ;  /* 0x0001c000ff0075a7 */ /* 0x000e640008001004 */
[----:B-1----:R-:W-:Y:S05]  /*3780*/  @P0 EXIT ;  /* 0x000000000000094d */ /* 0x002fea0003800000 */
[----:B------:R-:W-:Y:S02]  /*3790*/  SHF.L.U32 R3, R3, 0x1f, RZ ;  /* 0x0000001f03037819 */ /* 0x000fe400000006ff */
[----:B------:R-:W-:-:S07]  /*37a0*/  MOV R0, UR4 ;  /* 0x0000000400007c02 */ /* 0x000fce0008000f00 */
.L_x_68:
[----:B-1----:R1:W2:Y:S02]  /*37b0*/  SYNCS.PHASECHK.TRANS64.TRYWAIT P0, [R0+URZ+0x1c0], R3 ;  /* 0x0001c003000075a7 */ /* 0x0022a400080011ff */
[----:B--2---:R-:W-:Y:S05]  /*37c0*/  @!P0 NANOSLEEP.SYNCS 0x989680 ;  /* 0x009896800000895d */ /* 0x004fea0003900000 */
[----:B------:R-:W2:Y:S02]  /*37d0*/  @!P0 SYNCS.PHASECHK.TRANS64 P0, [R0+URZ+0x1c0], R3 ;  /* 0x0001c003000085a7 */ /* 0x000ea400080010ff */
[----:B--2---:R-:W-:Y:S05]  /*37e0*/  @P0 EXIT ;  /* 0x000000000000094d */ /* 0x004fea0003800000 */
[----:B------:R-:W-:Y:S05]  /*37f0*/  BRA `(.L_x_68) ;  /* 0xfffffffc00ec7947 */ /* 0x000fea000383ffff */
.L_x_61:
[----:B------:R-:W-:-:S09]  /*3800*/  UISETP.NE.AND UP1, UPT, UR8, URZ, UPT ;  /* 0x000000ff0800728c */ /* 0x000fd2000bf25270 */
[----:B------:R-:W-:Y:S05]  /*3810*/  BRA.U UP1, `(.L_x_69) ;  /* 0x0000000d01607547 */ /* 0x000fea000b800000 */
[----:B------:R-:W-:Y:S01]  /*3820*/  UMOV UR4, 0x40 ;  /* 0x0000004000047882 */ /* 0x000fe20000000000 */
[----:B------:R-:W-:Y:S01]  /*3830*/  NOP ;  /* 0x0000000000007918 */ /* 0x000fe20000000000 */
[----:B------:R-:W-:Y:S01]  /*3840*/  ULEA UR4, UR37, UR4, 0x18 ;  /* 0x0000000425047291 */ /* 0x000fe2000f8ec0ff */
[----:B------:R-:W-:Y:S02]  /*3850*/  UMOV UR5, 0x400 ;  /* 0x0000040000057882 */ /* 0x000fe40000000000 */
[----:B------:R-:W-:-:S06]  /*3860*/  ULEA UR37, UR37, UR5, 0x18 ;  /* 0x0000000525257291 */ /* 0x000fcc000f8ec0ff */
[----:B------:R-:W1:Y:S02]  /*3870*/  LDS.U8 R0, [UR4+0x1c] ;  /* 0x00001c04ff007984 */ /* 0x000e640008000000 */
[----:B-1----:R-:W-:-:S13]  /*3880*/  ISETP.NE.AND P0, PT, R0, RZ, PT ;  /* 0x000000ff0000720c */ /* 0x002fda0003f05270 */
[----:B------:R-:W-:Y:S05]  /*3890*/  @P0 BRA `(.L_x_70) ;  /* 0x0000000000580947 */ /* 0x000fea0003800000 */
[----:B------:R-:W-:-:S13]  /*38a0*/  ELECT P0, URZ, PT ;  /* 0x0000000000ff782f */ /* 0x000fda0003800000 */
[----:B------:R-:W-:Y:S05]  /*38b0*/  @!P0 BRA `(.L_x_71) ;  /* 0x0000000000608947 */ /* 0x000fea0003800000 */
[----:B------:R-:W-:Y:S01]  /*38c0*/  UMOV UR5, 0x10 ;  /* 0x0000001000057882 */ /* 0x000fe20000000000 */
[----:B------:R-:W-:Y:S01]  /*38d0*/  HFMA2 R0, -RZ, RZ, 0, 5.9604644775390625e-08 ;  /* 0x00000001ff007431 */ /* 0x000fe200000001ff */
[----:B------:R-:W-:-:S03]  /*38e0*/  MOV R2, 0xffff ;  /* 0x0000ffff00027802 */ /* 0x000fc60000000f00 */
[----:B------:R-:W-:Y:S04]  /*38f0*/  DEPBAR.LE SB1, 0x36 ;  /* 0x00009d800000791a */ /* 0x000fe80000000000 */
[----:B------:R-:W1:Y:S02]  /*3900*/  UTCATOMSWS.FIND_AND_SET.ALIGN UP0, UR5, UR5 ;  /* 0x00000005000575e3 */ /* 0x000e640008000800 */
[----:B-1----:R-:W-:Y:S01]  /*3910*/  MOV R3, UR5 ;  /* 0x0000000500037c02 */ /* 0x002fe20008000f00 */
[----:B------:R-:W-:Y:S06]  /*3920*/  BRA.U UP0, `(.L_x_72) ;  /* 0x0000000100187547 */ /* 0x000fec000b800000 */
.L_x_73:
[----:B------:R-:W-:Y:S05]  /*3930*/  NANOSLEEP 0x64 ;  /* 0x000000640000795d */ /* 0x000fea0003800000 */
[----:B------:R-:W-:-:S05]  /*3940*/  UMOV UR5, 0x10 ;  /* 0x0000001000057882 */ /* 0x000fca0000000000 */
[----:B------:R-:W-:Y:S04]  /*3950*/  DEPBAR.LE SB1, 0x36 ;  /* 0x00009d800000791a */ /* 0x000fe80000000000 */
[----:B------:R-:W1:Y:S02]  /*3960*/  UTCATOMSWS.FIND_AND_SET.ALIGN UP0, UR5, UR5 ;  /* 0x00000005000575e3 */ /* 0x000e640008000800 */
[----:B-1----:R-:W-:Y:S01]  /*3970*/  MOV R3, UR5 ;  /* 0x0000000500037c02 */ /* 0x002fe20008000f00 */
[----:B------:R-:W-:Y:S05]  /*3980*/  BRA.U !UP0, `(.L_x_73) ;  /* 0xfffffffd08e87547 */ /* 0x000fea000b83ffff */
.L_x_72:
[-C--:B------:R-:W-:Y:S02]  /*3990*/  SHF.L.U32 R2, R2, R3.reuse, RZ ;  /* 0x0000000302027219 */ /* 0x080fe400000006ff */
[----:B------:R-:W-:Y:S01]  /*39a0*/  SHF.L.U32 R0, R0, R3, RZ ;  /* 0x0000000300007219 */ /* 0x000fe200000006ff */
[----:B------:R-:W-:Y:S02]  /*39b0*/  IMAD.SHL.U32 R3, R3, 0x20, RZ ;  /* 0x0000002003037824 */ /* 0x000fe400078e00ff */
[----:B------:R1:W-:Y:S04]  /*39c0*/  ATOMS.OR RZ, [UR4+0x14], R2 ;  /* 0x00001402ffff798c */ /* 0x0003e8000b000004 */
[----:B------:R1:W-:Y:S04]  /*39d0*/  ATOMS.OR RZ, [UR4+0x18], R0 ;  /* 0x00001800ffff798c */ /* 0x0003e8000b000004 */
[----:B------:R1:W-:Y:S01]  /*39e0*/  STS [UR37+0x260], R3 ;  /* 0x00026003ff007988 */ /* 0x0003e20008000825 */
[----:B------:R-:W-:Y:S05]  /*39f0*/  BRA `(.L_x_71) ;  /* 0x0000000000107947 */ /* 0x000fea0003800000 */
.L_x_70:
[----:B------:R-:W-:Y:S02]  /*3a00*/  MOV R0, 0xffffffff ;  /* 0xffffffff00007802 */ /* 0x000fe40000000f00 */
[----:B------:R-:W-:-:S03]  /*3a10*/  MOV R2, 0x3a40 ;  /* 0x00003a4000027802 */ /* 0x000fc60000000f00 */
[----:B------:R1:W-:Y:S04]  /*3a20*/  STS [UR37+0x260], R0 ;  /* 0x00026000ff007988 */ /* 0x0003e80008000825 */
[----:B-1-3-5:R-:W-:Y:S05]  /*3a30*/  CALL.REL.NOINC `($__internal_1_$__cuda_sm10x_tcgen05_guardrail_trap_phase_invalid_during_alloc) ;  /* 0x0000006400607944 */ /* 0x02afea0003c00000 */
.L_x_71:
[----:B------:R-:W-:Y:S05]  /*3a40*/  WARPSYNC.ALL ;  /* 0x0000000000007948 */ /* 0x000fea0003800000 */
[----:B------:R-:W2:Y:S01]  /*3a50*/  S2UR UR6, SR_CgaCtaId ;  /* 0x00000000000679c3 */ /* 0x000ea20000008800 */
[----:B------:R-:W-:Y:S01]  /*3a60*/  UMOV UR4, 0x400 ;  /* 0x0000040000047882 */ /* 0x000fe20000000000 */
[----:B------:R-:W-:-:S06]  /*3a70*/  NOP ;  /* 0x0000000000007918 */ /* 0x000fcc0000000000 */
[----:B------:R-:W-:Y:S06]  /*3a80*/  BAR.ARV 0x6, 0xa0 ;  /* 0x0182800000007b1d */ /* 0x000fec0000002000 */
[----:B------:R-:W4:Y:S01]  /*3a90*/  LDCU UR7, c[0x0][0x38c] ;  /* 0x00007180ff0777ac */ /* 0x000f220008000800 */
[----:B------:R-:W-:Y:S01]  /*3aa0*/  IMAD.MOV.U32 R11, RZ, RZ, 0x1 ;  /* 0x00000001ff0b7424 */ /* 0x000fe200078e00ff */
[----:B------:R-:W-:Y:S01]  /*3ab0*/  CS2R R8, SRZ ;  /* 0x0000000000087805 */ /* 0x000fe2000001ff00 */
[----:B------:R-:W-:Y:S01]  /*3ac0*/  IMAD.MOV.U32 R10, RZ, RZ, RZ ;  /* 0x000000ffff0a7224 */ /* 0x000fe200078e00ff */
[----:B------:R-:W-:Y:S01]  /*3ad0*/  UMOV UR17, URZ ;  /* 0x000000ff00117c82 */ /* 0x000fe20008000000 */
[----:B------:R-:W-:Y:S01]  /*3ae0*/  UMOV UR16, URZ ;  /* 0x000000ff00107c82 */ /* 0x000fe20008000000 */
[----:B------:R-:W-:Y:S01]  /*3af0*/  UMOV UR20, 0x0 ;  /* 0x0000000000147882 */ /* 0x000fe20000000000 */
[----:B------:R-:W-:Y:S01]  /*3b00*/  UMOV UR21, 0x8208010 ;  /* 0x0820801000157882 */ /* 0x000fe20000000000 */
[----:B--2---:R-:W-:Y:S01]  /*3b10*/  ULEA UR6, UR6, UR4, 0x18 ;  /* 0x0000000406067291 */ /* 0x004fe2000f8ec0ff */
[----:B------:R-:W2:Y:S03]  /*3b20*/  LDCU UR4, c[0x0][0x38c] ;  /* 0x00007180ff0477ac */ /* 0x000ea60008000800 */
[----:B------:R-:W-:-:S02]  /*3b30*/  UIADD3 UR11, UPT, UPT, UR6, 0x20600, URZ ;  /* 0x00020600060b7890 */ /* 0x000fc4000fffe0ff */
[----:B----4-:R-:W-:-:S03]  /*3b40*/  UIADD3 UR7, UPT, UPT, UR7, 0x1f, URZ ;  /* 0x0000001f07077890 */ /* 0x010fc6000fffe0ff */
[----:B-1----:R-:W1:Y:S01]  /*3b50*/  LDS R0, [UR6+0x260] ;  /* 0x00026006ff007984 */ /* 0x002e620008000800 */
[----:B------:R-:W-:Y:S02]  /*3b60*/  UIADD3 UR18, UPT, UPT, UR6, 0x8600, URZ ;  /* 0x0000860006127890 */ /* 0x000fe4000fffe0ff */
[----:B------:R-:W-:Y:S02]  /*3b70*/  USHF.R.S32.HI UR5, URZ, 0x1f, UR7 ;  /* 0x0000001fff057899 */ /* 0x000fe40008011407 */
[----:B------:R-:W-:Y:S02]  /*3b80*/  USHF.R.U32.HI UR11, URZ, 0x4, UR11 ;  /* 0x00000004ff0b7899 */ /* 0x000fe4000801160b */
[----:B------:R-:W-:Y:S02]  /*3b90*/  ULEA.HI UR5, UR5, UR7, URZ, 0x5 ;  /* 0x0000000705057291 */ /* 0x000fe4000f8f28ff */
[----:B------:R-:W-:Y:S02]  /*3ba0*/  USHF.R.U32.HI UR18, URZ, 0x4, UR18 ;  /* 0x00000004ff127899 */ /* 0x000fe40008011612 */
[----:B------:R-:W-:-:S02]  /*3bb0*/  USHF.R.S32.HI UR5, URZ, 0x5, UR5 ;  /* 0x00000005ff057899 */ /* 0x000fc40008011405 */
[----:B------:R-:W-:Y:S02]  /*3bc0*/  ULOP3.LUT UR11, UR11, 0x3fff, URZ, 0xc0, !UPT ;  /* 0x00003fff0b0b7892 */ /* 0x000fe4000f8ec0ff */
[----:B------:R-:W-:Y:S02]  /*3bd0*/  UISETP.LT.AND UP0, UPT, UR5, 0x1, UPT ;  /* 0x000000010500788c */ /* 0x000fe4000bf01270 */
[----:B------:R-:W-:Y:S02]  /*3be0*/  ULOP3.LUT UR18, UR18, 0x3fff, URZ, 0xc0, !UPT ;  /* 0x00003fff12127892 */ /* 0x000fe4000f8ec0ff */
[----:B------:R-:W-:Y:S02]  /*3bf0*/  USEL UR10, UR5, 0x1, !UP0 ;  /* 0x00000001050a7887 */ /* 0x000fe4000c000000 */
[----:B------:R-:W-:Y:S02]  /*3c00*/  ULOP3.LUT UR11, UR11, 0x10000, URZ, 0xfc, !UPT ;  /* 0x000100000b0b7892 */ /* 0x000fe4000f8efcff */
[----:B------:R-:W-:-:S02]  /*3c10*/  UIADD3 UR10, UPT, UPT, -UR10, URZ, URZ ;  /* 0x000000ff0a0a7290 */ /* 0x000fc4000fffe1ff */
[----:B--2---:R-:W-:Y:S01]  /*3c20*/  UISETP.GE.AND UP3, UPT, UR4, 0x1, UPT ;  /* 0x000000010400788c */ /* 0x004fe2000bf66270 */
[----:B-1----:R-:W-:-:S15]  /*3c30*/  R2UR UR19, R0 ;  /* 0x00000000001372ca */ /* 0x002fde00000e0000 */
.L_x_80:
[----:B------:R-:W-:Y:S02]  /*3c40*/  LEA R0, R10, UR6, 0x3 ;  /* 0x000000060a007c11 */ /* 0x000fe4000f8e18ff */
[----:B------:R-:W-:Y:S02]  /*3c50*/  SHF.L.U32 R5, R9, 0x1f, RZ ;  /* 0x0000001f09057819 */ /* 0x000fe400000006ff */
[----:B------:R-:W-:Y:S01]  /*3c60*/  PLOP3.LUT P0, PT, PT, PT, UP3, 0x80, 0x8 ;  /* 0x000000000008781c */ /* 0x000fe20003f0f038 */
[----:B------:R-:W-:Y:S01]  /*3c70*/  VIADD R3, R0, 0x1c0 ;  /* 0x000001c000037836 */ /* 0x000fe20000000000 */
[----:B-1----:R-:W1:Y:S02]  /*3c80*/  SYNCS.PHASECHK.TRANS64.TRYWAIT P1, [R0+URZ+0x1b0], R5 ;  /* 0x0001b005000075a7 */ /* 0x002e6400080211ff */
[----:B-1--4-:R-:W-:Y:S09]  /*3c90*/  @!P1 BRA `(.L_x_74) ;  /* 0x0000005c00549947 */ /* 0x012ff20003800000 */
.L_x_182:
[----:B------:R-:W-:Y:S01]  /*3ca0*/  LEA R4, R10, UR6, 0x4 ;  /* 0x000000060a047c11 */ /* 0x000fe2000f8e20ff */
[----:B------:R-:W-:Y:S01]  /*3cb0*/  @UP3 ULEA UR4, UR16, UR6, 0x3 ;  /* 0x0000000610043291 */ /* 0x000fe2000f8e18ff */
[----:B------:R-:W-:Y:S01]  /*3cc0*/  PLOP3.LUT P2, PT, PT, PT, PT, 0x80, 0x8 ;  /* 0x000000000008781c */ /* 0x000fe20003f4f070 */
[----:B------:R-:W-:Y:S01]  /*3cd0*/  ULEA UR9, UR17, UR6, 0x3 ;  /* 0x0000000611097291 */ /* 0x000fe2000f8e18ff */
[----:B------:R-:W-:Y:S02]  /*3ce0*/  PRMT R3, RZ, 0x654, R3 ;  /* 0x00000654ff037816 */ /* 0x000fe40000000003 */
[----:B-1----:R-:W1:Y:S01]  /*3cf0*/  LDS.128 R4, [R4+0x240] ;  /* 0x0002400004047984 */ /* 0x002e620000000c00 */
[----:B------:R-:W-:Y:S02]  /*3d00*/  @P0 SHF.L.U32 R2, R8, 0x1f, RZ ;  /* 0x0000001f08020819 */ /* 0x000fe400000006ff */
[----:B------:R-:W-:Y:S01]  /*3d10*/  SHF.L.U32 R0, R11, 0x1f, RZ ;  /* 0x0000001f0b007819 */ /* 0x000fe200000006ff */
[----:B------:R-:W-:Y:S01]  /*3d20*/  @!PT LDS RZ, [RZ] ;  /* 0x00000000fffff984 */ /* 0x000fe20000000800 */
[----:B------:R-:W-:Y:S01]  /*3d30*/  @!PT LDS RZ, [RZ] ;  /* 0x00000000fffff984 */ /* 0x000fe20000000800 */
[----:B------:R-:W-:Y:S01]  /*3d40*/  @!PT LDS RZ, [RZ] ;  /* 0x00000000fffff984 */ /* 0x000fe20000000800 */
[----:B------:R-:W-:Y:S01]  /*3d50*/  @!PT LDS RZ, [RZ] ;  /* 0x00000000fffff984 */ /* 0x000fe20000000800 */
[----:B------:R2:W-:Y:S06]  /*3d60*/  MEMBAR.ALL.CTA ;  /* 0x0000000000007992 */ /* 0x0005ec0000008000 */
[----:B--2---:R-:W2:Y:S02]  /*3d70*/  FENCE.VIEW.ASYNC.S ;  /* 0x00000000000073c6 */ /* 0x004ea40000000000 */
[----:B--2---:R2:W-:Y:S01]  /*3d80*/  SYNCS.ARRIVE.TRANS64.RED.A1T0 RZ, [R3+URZ], RZ ;  /* 0x000000ff03ff79a7 */ /* 0x0045e200081004ff */
[----:B------:R2:W4:Y:S01]  /*3d90*/  @P0 SYNCS.PHASECHK.TRANS64.TRYWAIT P2, [UR4], R2 ;  /* 0x00000002ff0005a7 */ /* 0x0005220008041104 */
[----:B-1----:R-:W-:Y:S01]  /*3da0*/  LOP3.LUT P1, RZ, R6, 0x1, RZ, 0xc0, !PT ;  /* 0x0000000106ff7812 */ /* 0x002fe2000782c0ff */
[----:B------:R-:W1:Y:S02]  /*3db0*/  SYNCS.PHASECHK.TRANS64.TRYWAIT P0, [UR9+0x1f0], R0 ;  /* 0x0001f000ff0075a7 */ /* 0x000e640008001109 */
[----:B-12-4-:R-:W-:Y:S10]  /*3dc0*/  @!P0 BRA `(.L_x_75) ;  /* 0x0000005c001c8947 */ /* 0x016ff40003800000 */
.L_x_184:
[----:B------:R-:W-:Y:S01]  /*3dd0*/  IADD3 R10, PT, PT, R10, 0x1, RZ ;  /* 0x000000010a0a7810 */ /* 0x000fe20007ffe0ff */
[----:B------:R-:W-:Y:S06]  /*3de0*/  BRA.U !UP3, `(.L_x_76) ;  /* 0x000000010b8c7547 */ /* 0x000fec000b800000 */
[----:B------:R-:W-:Y:S02]  /*3df0*/  ULEA UR8, UR17, UR19, 0x7 ;  /* 0x0000001311087291 */ /* 0x000fe4000f8e38ff */
[----:B------:R-:W-:Y:S01]  /*3e00*/  UPLOP3.LUT UP4, UPT, UPT, UPT, UPT, 0x40, 0x4 ;  /* 0x000000000004789c */ /* 0x000fe20003f8e870 */
[----:B------:R-:W-:Y:S01]  /*3e10*/  UMOV UR15, UR10 ;  /* 0x0000000a000f7c82 */ /* 0x000fe20008000000 */
[----:B------:R-:W-:Y:S01]  /*3e20*/  UMOV UR14, UR5 ;  /* 0x00000005000e7c82 */ /* 0x000fe20008000000 */
[----:B------:R-:W-:-:S08]  /*3e30*/  UMOV UR13, UR16 ;  /* 0x00000010000d7c82 */ /* 0x000fd00008000000 */
.L_x_79:
[----:B------:R-:W-:Y:S02]  /*3e40*/  UIADD3 UR15, UPT, UPT, UR15, 0x1, URZ ;  /* 0x000000010f0f7890 */ /* 0x000fe4000fffe0ff */
[----:B--2---:R-:W-:Y:S02]  /*3e50*/  ULEA UR7, UR13, UR6, 0x3 ;  /* 0x000000060d077291 */ /* 0x004fe4000f8e18ff */
[----:B------:R-:W-:Y:S01]  /*3e60*/  UISETP.NE.AND UP0, UPT, UR15, URZ, UPT ;  /* 0x000000ff0f00728c */ /* 0x000fe2000bf05270 */
[----:B----4-:R-:W-:Y:S10]  /*3e70*/  @P2 BRA `(.L_x_77) ;  /* 0x00000000000c2947 */ /* 0x010ff40003800000 */
[----:B-1----:R-:W-:Y:S04]  /*3e80*/  SHF.L.U32 R3, R8, 0x1f, RZ ;  /* 0x0000001f08037819 */ /* 0x002fe800000006ff */
[----:B------:R-:W1:Y:S02]  /*3e90*/  SYNCS.PHASECHK.TRANS64.TRYWAIT P0, [UR7], R3 ;  /* 0x00000003ff0075a7 */ /* 0x000e640008001107 */
[----:B-1----:R-:W-:Y:S05]  /*3ea0*/  @!P0 BRA `(.L_x_78) ;  /* 0x0000005800fc8947 */ /* 0x002fea0003800000 */
.L_x_77:
[----:B------:R-:W-:Y:S01]  /*3eb0*/  UISETP.NE.AND UP1, UPT, UR14, 0x1, UPT ;  /* 0x000000010e00788c */ /* 0x000fe2000bf25270 */
[----:B------:R-:W-:Y:S01]  /*3ec0*/  PLOP3.LUT P2, PT, PT, PT, PT, 0x80, 0x8 ;  /* 0x000000000008781c */ /* 0x000fe20003f4f070 */
[----:B------:R-:W-:Y:S02]  /*3ed0*/  UIADD3 UR16, UPT, UPT, UR13, 0x1, URZ ;  /* 0x000000010d107890 */ /* 0x000fe4000fffe0ff */
[----:B------:R-:W-:Y:S02]  /*3ee0*/  UIADD3 UR7, UPT, UPT, UR7, 0xc0, URZ ;  /* 0x000000c007077890 */ /* 0x000fe4000fffe0ff */
[----:B------:R-:W-:Y:S01]  /*3ef0*/  UISETP.NE.AND UP2, UPT, UR16, 0x18, UPT ;  /* 0x000000181000788c */ /* 0x000fe2000bf45270 */
[----:B------:R-:W-:Y:S01]  /*3f00*/  PLOP3.LUT P0, PT, PT, PT, UP1, 0x80, 0x8 ;  /* 0x000000000008781c */ /* 0x000fe20003f0f018 */
[----:B------:R-:W-:Y:S02]  /*3f10*/  UIADD3 UR14, UPT, UPT, UR14, -0x1, URZ ;  /* 0xffffffff0e0e7890 */ /* 0x000fe4000fffe0ff */
[----:B------:R-:W-:Y:S02]  /*3f20*/  USEL UR12, URZ, 0x1, UP2 ;  /* 0x00000001ff0c7887 */ /* 0x000fe40009000000 */
[----:B------:R-:W-:Y:S01]  /*3f30*/  USEL UR16, UR16, URZ, UP2 ;  /* 0x000000ff10107287 */ /* 0x000fe20009000000 */
[----:B------:R-:W-:Y:S01]  /*3f40*/  UMOV UR23, 0x40004040 ;  /* 0x4000404000177882 */ /* 0x000fe20000000000 */
[----:B------:R-:W-:Y:S02]  /*3f50*/  UMOV UR25, 0xc0004010 ;  /* 0xc000401000197882 */ /* 0x000fe40000000000 */
[----:B------:R-:W-:Y:S01]  /*3f60*/  @UP1 ULEA UR4, UR16, UR6, 0x3 ;  /* 0x0000000610041291 */ /* 0x000fe2000f8e18ff */
[----:B------:R-:W-:Y:S04]  /*3f70*/  LOP3.LUT R8, R8, UR12, RZ, 0x3c, !PT ;  /* 0x0000000c08087c12 */ /* 0x000fe8000f8e3cff */
[----:B-1----:R-:W-:Y:S04]  /*3f80*/  @P0 SHF.L.U32 R0, R8, 0x1f, RZ ;  /* 0x0000001f08000819 */ /* 0x002fe800000006ff */
[----:B------:R2:W4:Y:S01]  /*3f90*/  @P0 SYNCS.PHASECHK.TRANS64.TRYWAIT P2, [UR4], R0 ;  /* 0x00000000ff0005a7 */ /* 0x0005220008041104 */
[----:B------:R-:W-:Y:S03]  /*3fa0*/  USHF.L.U32 UR4, UR13, 0x8, URZ ;  /* 0x000000080d047899 */ /* 0x000fe600080006ff */
[----:B------:R-:W-:Y:S01]  /*3fb0*/  UMOV UR13, UR16 ;  /* 0x00000010000d7c82 */ /* 0x000fe20008000000 */
[----:B------:R-:W-:Y:S02]  /*3fc0*/  UIADD3 UR22, UPT, UPT, UR18, UR4, URZ ;  /* 0x0000000412167290 */ /* 0x000fe4000fffe0ff */
[----:B------:R-:W-:Y:S09]  /*3fd0*/  UIADD3 UR24, UPT, UPT, UR4, UR11, URZ ;  /* 0x0000000b04187290 */ /* 0x000ff2000fffe0ff */
[----:B------:R2:W-:Y:S01]  /*3fe0*/  UTCQMMA gdesc[UR22], gdesc[UR24], tmem[UR8], tmem[UR20], idesc[UR21], UP4 ;  /* 0x00ff1418160075ea */ /* 0x0005e2000a000308 */
[----:B------:R-:W-:Y:S01]  /*3ff0*/  UPLOP3.LUT UP4, UPT, UPT, UPT, UPT, 0x80, 0x8 ;  /* 0x000000000008789c */ /* 0x000fe20003f8f070 */
[----:B------:R2:W-:Y:S01]  /*4000*/  UTCBAR [UR7], URZ ;  /* 0x000000ff070073e9 */ /* 0x0005e200080000ff */
[----:B------:R-:W-:Y:S09]  /*4010*/  BRA.U UP0, `(.L_x_79) ;  /* 0xfffffffd00887547 */ /* 0x000ff2000b83ffff */
.L_x_76:
[----:B------:R-:W-:Y:S01]  /*4020*/  UIADD3 UR17, UPT, UPT, UR17, 0x1, URZ ;  /* 0x0000000111117890 */ /* 0x000fe2000fffe0ff */
[C---:B------:R-:W-:Y:S01]  /*4030*/  ISETP.NE.AND P0, PT, R10.reuse, 0x2, PT ;  /* 0x000000020a00780c */ /* 0x040fe20003f05270 */
[----:B------:R-:W-:Y:S02]  /*4040*/  UIADD3 UR9, UPT, UPT, UR9, 0x1d0, URZ ;  /* 0x000001d009097890 */ /* 0x000fe4000fffe0ff */
[----:B------:R-:W-:Y:S01]  /*4050*/  UISETP.NE.AND UP0, UPT, UR17, 0x4, UPT ;  /* 0x000000041100788c */ /* 0x000fe2000bf05270 */
[----:B-12---:R-:W-:Y:S02]  /*4060*/  SEL R0, RZ, 0x1, P0 ;  /* 0x00000001ff007807 */ /* 0x006fe40000000000 */
[----:B------:R-:W-:Y:S01]  /*4070*/  SEL R10, R10, RZ, P0 ;  /* 0x000000ff0a0a7207 */ /* 0x000fe20000000000 */
[----:B------:R-:W-:Y:S01]  /*4080*/  USEL UR4, URZ, 0x1, UP0 ;  /* 0x00000001ff047887 */ /* 0x000fe20008000000 */
[----:B------:R-:W-:Y:S01]  /*4090*/  LOP3.LUT R9, R9, R0, RZ, 0x3c, !PT ;  /* 0x0000000009097212 */ /* 0x000fe200078e3cff */
[----:B------:R-:W-:Y:S01]  /*40a0*/  USEL UR17, UR17, URZ, UP0 ;  /* 0x000000ff11117287 */ /* 0x000fe20008000000 */
[----:B------:R1:W-:Y:S03]  /*40b0*/  UTCBAR [UR9], URZ ;  /* 0x000000ff090073e9 */ /* 0x0003e600080000ff */
[----:B------:R-:W-:Y:S01]  /*40c0*/  LOP3.LUT R11, R11, UR4, RZ, 0x3c, !PT ;  /* 0x000000040b0b7c12 */ /* 0x000fe2000f8e3cff */
[----:B------:R-:W-:Y:S07]  /*40d0*/  @P1 BRA `(.L_x_80) ;  /* 0xfffffff800d81947 */ /* 0x000fee000383ffff */
[----:B------:R-:W2:Y:S01]  /*40e0*/  S2UR UR4, SR_CgaCtaId ;  /* 0x00000000000479c3 */ /* 0x000ea20000008800 */
[----:B------:R-:W-:Y:S01]  /*40f0*/  ELECT P0, URZ, PT ;  /* 0x0000000000ff782f */ /* 0x000fe20003800000 */
[----:B------:R-:W-:Y:S01]  /*4100*/  IMAD.MOV.U32 R0, RZ, RZ, 0x1 ;  /* 0x00000001ff007424 */ /* 0x000fe200078e00ff */
[----:B------:R-:W-:Y:S01]  /*4110*/  UIADD3 UR6, UPT, UPT, UR6, 0x1f0, URZ ;  /* 0x000001f006067890 */ /* 0x000fe2000fffe0ff */
[----:B------:R-:W-:Y:S01]  /*4120*/  SHF.L.U32 R3, R11, 0x1f, RZ ;  /* 0x0000001f0b037819 */ /* 0x000fe200000006ff */
[----:B------:R-:W-:-:S03]  /*4130*/  UMOV UR5, 0x40 ;  /* 0x0000004000057882 */ /* 0x000fc60000000000 */
[----:B------:R-:W-:Y:S01]  /*4140*/  UVIRTCOUNT.DEALLOC.SMPOOL 0x80 ;  /* 0x000000800000784c */ /* 0x000fe20000000000 */
[----:B--2---:R-:W-:Y:S02]  /*4150*/  ULEA UR4, UR4, UR5, 0x18 ;  /* 0x0000000504047291 */ /* 0x004fe4000f8ec0ff */
[----:B------:R-:W-:-:S07]  /*4160*/  ULEA UR5, UR17, UR6, 0x3 ;  /* 0x0000000611057291 */ /* 0x000fce000f8e18ff */
[----:B------:R2:W-:Y:S02]  /*4170*/  @P0 STS.U8 [UR4+0x1c], R0 ;  /* 0x00001c00ff000988 */ /* 0x0005e40008000004 */
[----:B------:R-:W3:Y:S02]  /*4180*/  SYNCS.PHASECHK.TRANS64.TRYWAIT P0, [UR5], R3 ;  /* 0x00000003ff0075a7 */ /* 0x000ee40008001105 */
[----:B--23--:R-:W-:Y:S05]  /*4190*/  @!P0 BRA `(.L_x_81) ;  /* 0x0000005800588947 */ /* 0x00cfea0003800000 */
.L_x_187:
[----:B------:R-:W-:-:S04]  /*41a0*/  UIADD3 UR7, UPT, UPT, UR17, 0x1, URZ ;  /* 0x0000000111077890 */ /* 0x000fc8000fffe0ff */
[----:B------:R-:W-:-:S04]  /*41b0*/  UISETP.NE.AND UP0, UPT, UR7, 0x4, UPT ;  /* 0x000000040700788c */ /* 0x000fc8000bf05270 */
[----:B------:R-:W-:Y:S02]  /*41c0*/  USEL UR8, URZ, 0x1, UP0 ;  /* 0x00000001ff087887 */ /* 0x000fe40008000000 */
[----:B------:R-:W-:-:S04]  /*41d0*/  USEL UR7, UR7, URZ, UP0 ;  /* 0x000000ff07077287 */ /* 0x000fc80008000000 */
[----:B------:R-:W-:Y:S01]  /*41e0*/  ULEA UR5, UR7, UR6, 0x3 ;  /* 0x0000000607057291 */ /* 0x000fe2000f8e18ff */
[----:B------:R-:W-:-:S04]  /*41f0*/  LOP3.LUT R2, R11, UR8, RZ, 0x3c, !PT ;  /* 0x000000080b027c12 */ /* 0x000fc8000f8e3cff */
[----:B--2---:R-:W-:-:S04]  /*4200*/  SHF.L.U32 R3, R2, 0x1f, RZ ;  /* 0x0000001f02037819 */ /* 0x004fc800000006ff */
[----:B------:R-:W2:Y:S02]  /*4210*/  SYNCS.PHASECHK.TRANS64.TRYWAIT P0, [UR5], R3 ;  /* 0x00000003ff0075a7 */ /* 0x000ea40008001105 */
[----:B--2---:R-:W-:Y:S05]  /*4220*/  @!P0 BRA `(.L_x_82) ;  /* 0x00000058004c8947 */ /* 0x004fea0003800000 */
.L_x_189:
        /* <DEDUP_REMOVED lines=9> */
.L_x_191:
[----:B------:R-:W-:-:S04]  /*42c0*/  UIADD3 UR7, UPT, UPT, UR7, 0x1, URZ ;  /* 0x0000000107077890 */ /* 0x000fc8000fffe0ff */
[----:B------:R-:W-:-:S04]  /*42d0*/  UISETP.NE.AND UP0, UPT, UR7, 0x4, UPT ;  /* 0x000000040700788c */ /* 0x000fc8000bf05270 */
[----:B------:R-:W-:Y:S02]  /*42e0*/  USEL UR5, URZ, 0x1, UP0 ;  /* 0x00000001ff057887 */ /* 0x000fe40008000000 */
[----:B------:R-:W-:-:S04]  /*42f0*/  USEL UR7, UR7, URZ, UP0 ;  /* 0x000000ff07077287 */ /* 0x000fc80008000000 */
[----:B------:R-:W-:Y:S01]  /*4300*/  ULEA UR7, UR7, UR6, 0x3 ;  /* 0x0000000607077291 */ /* 0x000fe2000f8e18ff */
[----:B--2---:R-:W-:-:S04]  /*4310*/  LOP3.LUT R3, R2, UR5, RZ, 0x3c, !PT ;  /* 0x0000000502037c12 */ /* 0x004fc8000f8e3cff */
[----:B------:R-:W-:-:S04]  /*4320*/  SHF.L.U32 R3, R3, 0x1f, RZ ;  /* 0x0000001f03037819 */ /* 0x000fc800000006ff */
[----:B------:R-:W2:Y:S02]  /*4330*/  SYNCS.PHASECHK.TRANS64.TRYWAIT P0, [UR7], R3 ;  /* 0x00000003ff0075a7 */ /* 0x000ea40008001107 */
[----:B--2---:R-:W-:Y:S05]  /*4340*/  @!P0 BRA `(.L_x_84) ;  /* 0x0000005800348947 */ /* 0x004fea0003800000 */
.L_x_193:
[----:B------:R-:W-:Y:S01]  /*4350*/  NOP ;  /* 0x0000000000007918 */ /* 0x000fe20000000000 */
[----:B--2---:R-:W2:Y:S01]  /*4360*/  LDS R0, [UR4+0x14] ;  /* 0x00001404ff007984 */ /* 0x004ea20008000800 */
[----:B------:R-:W-:Y:S01]  /*4370*/  ULOP3.LUT UR6, UR19, 0xffff, URZ, 0xc0, !UPT ;  /* 0x0000ffff13067892 */ /* 0x000fe2000f8ec0ff */
[----:B------:R-:W-:Y:S01]  /*4380*/  UMOV UR8, 0xffff ;  /* 0x0000ffff00087882 */ /* 0x000fe20000000000 */
[----:B------:R-:W-:Y:S02]  /*4390*/  UMOV UR5, 0x1 ;  /* 0x0000000100057882 */ /* 0x000fe40000000000 */
[----:B------:R-:W-:-:S04]  /*43a0*/  USHF.R.U32.HI UR6, URZ, 0x5, UR6 ;  /* 0x00000005ff067899 */ /* 0x000fc80008011606 */
[----:B------:R-:W-:Y:S02]  /*43b0*/  USHF.L.U32 UR8, UR8, UR6, URZ ;  /* 0x0000000608087299 */ /* 0x000fe400080006ff */
[----:B------:R-:W-:-:S04]  /*43c0*/  USHF.L.U32 UR5, UR5, UR6, URZ ;  /* 0x0000000605057299 */ /* 0x000fc800080006ff */
[----:B--2---:R-:W-:-:S04]  /*43d0*/  LOP3.LUT R0, R0, UR8, RZ, 0xc0, !PT ;  /* 0x0000000800007c12 */ /* 0x004fc8000f8ec0ff */
[----:B------:R-:W-:-:S13]  /*43e0*/  ISETP.NE.AND P0, PT, R0, UR8, PT ;  /* 0x0000000800007c0c */ /* 0x000fda000bf05270 */
[----:B------:R-:W-:Y:S05]  /*43f0*/  @P0 BRA `(.L_x_85) ;  /* 0x0000000000580947 */ /* 0x000fea0003800000 */
[----:B------:R-:W2:Y:S02]  /*4400*/  LDS R0, [UR4+0x18] ;  /* 0x00001804ff007984 */ /* 0x000ea40008000800 */
[----:B--2---:R-:W-:-:S04]  /*4410*/  LOP3.LUT R0, R0, UR5, RZ, 0xc0, !PT ;  /* 0x0000000500007c12 */ /* 0x004fc8000f8ec0ff */
[----:B------:R-:W-:-:S13]  /*4420*/  ISETP.NE.AND P0, PT, R0, UR5, PT ;  /* 0x0000000500007c0c */ /* 0x000fda000bf05270 */
[----:B------:R-:W-:Y:S05]  /*4430*/  @P0 BRA `(.L_x_86) ;  /* 0x00000000003c0947 */ /* 0x000fea0003800000 */
[----:B------:R-:W2:Y:S01]  /*4440*/  S2R R2, SR_LANEID ;  /* 0x0000000000027919 */ /* 0x000ea20000000000 */
[----:B------:R-:W-:Y:S01]  /*4450*/  ULOP3.LUT UR8, URZ, UR8, URZ, 0x33, !UPT ;  /* 0x00000008ff087292 */ /* 0x000fe2000f8e33ff */
[----:B------:R-:W-:Y:S01]  /*4460*/  LOP3.LUT R4, RZ, UR5, RZ, 0x33, !PT ;  /* 0x00000005ff047c12 */ /* 0x000fe2000f8e33ff */
[----:B------:R-:W-:Y:S02]  /*4470*/  VOTEU.ANY UR7, UPT, PT ;  /* 0x0000000000077886 */ /* 0x000fe400038e0100 */
[----:B------:R-:W-:Y:S01]  /*4480*/  UFLO.U32 UR7, UR7 ;  /* 0x00000007000772bd */ /* 0x000fe200080e0000 */
[----:B------:R-:W3:Y:S01]  /*4490*/  REDUX UR5, R4 ;  /* 0x00000000040573c4 */ /* 0x000ee20000000000 */
[----:B------:R-:W-:-:S06]  /*44a0*/  IMAD.U32 R0, RZ, RZ, UR8 ;  /* 0x00000008ff007e24 */ /* 0x000fcc000f8e00ff */
[----:B------:R1:W-:Y:S01]  /*44b0*/  UTCATOMSWS.AND URZ, UR8 ;  /* 0x0000000800ff79e3 */ /* 0x0003e20008000000 */
[----:B------:R-:W4:Y:S01]  /*44c0*/  REDUX UR6, R0 ;  /* 0x00000000000673c4 */ /* 0x000f220000000000 */
[----:B--2---:R-:W-:Y:S01]  /*44d0*/  ISETP.EQ.U32.AND P0, PT, R2, UR7, PT ;  /* 0x0000000702007c0c */ /* 0x004fe2000bf02070 */
[----:B---3--:R-:W-:Y:S01]  /*44e0*/  IMAD.U32 R2, RZ, RZ, UR5 ;  /* 0x00000005ff027e24 */ /* 0x008fe2000f8e00ff */
[----:B----4-:R-:W-:-:S11]  /*44f0*/  MOV R3, UR6 ;  /* 0x0000000600037c02 */ /* 0x010fd60008000f00 */
[----:B------:R1:W-:Y:S04]  /*4500*/  @P0 ATOMS.AND RZ, [UR4+0x14], R3 ;  /* 0x00001403ffff098c */ /* 0x0003e8000a800004 */
[----:B------:R1:W-:Y:S01]  /*4510*/  @P0 ATOMS.AND RZ, [UR4+0x18], R2 ;  /* 0x00001802ffff098c */ /* 0x0003e2000a800004 */
[----:B------:R-:W-:Y:S05]  /*4520*/  BRA `(.L_x_87) ;  /* 0x0000000000147947 */ /* 0x000fea0003800000 */
.L_x_86:
[----:B------:R-:W-:Y:S02]  /*4530*/  MOV R2, 0x4550 ;  /* 0x0000455000027802 */ /* 0x000fe40000000f00 */
[----:B-1--45:R-:W-:Y:S05]  /*4540*/  CALL.REL.NOINC `($__internal_0_$__cuda_sm10x_tcgen05_guardrail_trap_col_being_dealloced_not_returned_by_alloc) ;  /* 0x0000005800907944 */ /* 0x032fea0003c00000 */
[----:B------:R-:W-:Y:S05]  /*4550*/  BRA `(.L_x_87) ;  /* 0x0000000000087947 */ /* 0x000fea0003800000 */
.L_x_85:
[----:B------:R-:W-:Y:S02]  /*4560*/  MOV R2, 0x4580 ;  /* 0x0000458000027802 */ /* 0x000fe40000000f00 */
[----:B-1--45:R-:W-:Y:S05]  /*4570*/  CALL.REL.NOINC `($__internal_2_$__cuda_sm10x_tcgen05_guardrail_trap_unallocated_columns_being_dealloced) ;  /* 0x00000058009c7944 */ /* 0x032fea0003c00000 */
.L_x_87:
[----:B------:R-:W-:Y:S01]  /*4580*/  NOP ;  /* 0x0000000000007918 */ /* 0x000fe20000000000 */
[----:B-1----:R-:W-:Y:S05]  /*4590*/  EXIT ;  /* 0x000000000000794d */ /* 0x002fea0003800000 */
.L_x_69:
[----:B------:R-:W-:-:S09]  /*45a0*/  UISETP.NE.OR UP2, UPT, UR8, 0x3, !UP2 ;  /* 0x000000030800788c */ /* 0x000fd2000d745670 */
[----:B------:R-:W-:Y:S05]  /*45b0*/  BRA.U UP2, `(.L_x_88) ;  /* 0x0000000d02407547 */ /* 0x000fea000b800000 */
[----:B------:R-:W1:Y:S01]  /*45c0*/  LDC R0, c[0x0][0xb30] ;  /* 0x0002cc00ff007b82 */ /* 0x000e620000000800 */
[----:B------:R-:W2:Y:S01]  /*45d0*/  LDCU.64 UR8, c[0x0][0x888] ;  /* 0x00011100ff0877ac */ /* 0x000ea20008000a00 */
[----:B------:R-:W-:Y:S02]  /*45e0*/  HFMA2 R29, -RZ, RZ, 0, 0 ;  /* 0x00000000ff1d7431 */ /* 0x000fe400000001ff */
[----:B------:R-:W-:Y:S01]  /*45f0*/  IMAD.MOV.U32 R31, RZ, RZ, 0x1 ;  /* 0x00000001ff1f7424 */ /* 0x000fe200078e00ff */
[----:B------:R-:W-:Y:S01]  /*4600*/  MOV R23, 0x2000 ;  /* 0x0000200000177802 */ /* 0x000fe20000000f00 */
[----:B------:R-:W4:Y:S01]  /*4610*/  LDCU.64 UR4, c[0x0][0x890] ;  /* 0x00011200ff0477ac */ /* 0x000f220008000a00 */
[----:B------:R-:W-:Y:S01]  /*4620*/  IMAD.MOV.U32 R30, RZ, RZ, RZ ;  /* 0x000000ffff1e7224 */ /* 0x000fe200078e00ff */
[----:B------:R-:W3:Y:S01]  /*4630*/  LDC R19, c[0x0][0x370] ;  /* 0x0000dc00ff137b82 */ /* 0x000ee20000000800 */
[----:B------:R-:W-:Y:S01]  /*4640*/  UMOV UR7, 0x400 ;  /* 0x0000040000077882 */ /* 0x000fe20000000000 */
[----:B------:R-:W-:-:S02]  /*4650*/  UPLOP3.LUT UP1, UPT, UPT, UPT, UPT, 0x40, 0x4 ;  /* 0x000000000004789c */ /* 0x000fc40003f2e870 */
[----:B------:R-:W-:-:S04]  /*4660*/  ULEA UR7, UR37, UR7, 0x18 ;  /* 0x0000000725077291 */ /* 0x000fc8000f8ec0ff */
[----:B------:R-:W3:Y:S01]  /*4670*/  LDC R2, c[0x0][0xb0c] ;  /* 0x0002c300ff027b82 */ /* 0x000ee20000000800 */
[----:B------:R-:W-:Y:S02]  /*4680*/  UIADD3 UR13, UPT, UPT, UR7, 0x188, URZ ;  /* 0x00000188070d7890 */ /* 0x000fe4000fffe0ff */
[----:B--2---:R-:W-:Y:S02]  /*4690*/  UISETP.NE.U32.AND UP2, UPT, UR8, URZ, UPT ;  /* 0x000000ff0800728c */ /* 0x004fe4000bf45070 */
[----:B------:R-:W-:Y:S02]  /*46a0*/  UIADD3 UR17, UPT, UPT, UR7, 0x180, URZ ;  /* 0x0000018007117890 */ /* 0x000fe4000fffe0ff */
[----:B----4-:R-:W-:Y:S01]  /*46b0*/  UISETP.NE.U32.AND UP3, UPT, UR4, URZ, UPT ;  /* 0x000000ff0400728c */ /* 0x010fe2000bf65070 */
[----:B------:R-:W2:Y:S01]  /*46c0*/  LDC R18, c[0x0][0xb20] ;  /* 0x0002c800ff127b82 */ /* 0x000ea20000000800 */
[----:B-1----:R-:W-:Y:S01]  /*46d0*/  ISETP.NE.AND P1, PT, R0, 0x1, PT ;  /* 0x000000010000780c */ /* 0x002fe20003f25270 */
[----:B------:R-:W-:-:S02]  /*46e0*/  UISETP.NE.AND.EX UP2, UPT, UR9, URZ, UPT, UP2 ;  /* 0x000000ff0900728c */ /* 0x000fc4000bf45320 */
[----:B------:R-:W-:Y:S02]  /*46f0*/  UPRMT UR13, UR37, 0x654, UR13 ;  /* 0x00000654250d7896 */ /* 0x000fe4000800000d */
[----:B------:R-:W-:Y:S02]  /*4700*/  UISETP.NE.AND.EX UP3, UPT, UR5, URZ, UPT, UP3 ;  /* 0x000000ff0500728c */ /* 0x000fe4000bf65330 */
[----:B------:R-:W1:Y:S08]  /*4710*/  LDC.64 R32, c[0x0][0x348] ;  /* 0x0000d200ff207b82 */ /* 0x000e700000000a00 */
[----:B------:R-:W4:Y:S08]  /*4720*/  LDC.64 R16, c[0x0][0xb10] ;  /* 0x0002c400ff107b82 */ /* 0x000f300000000a00 */
[----:B------:R-:W1:Y:S08]  /*4730*/  LDC.64 R6, c[0x0][0xb18] ;  /* 0x0002c600ff067b82 */ /* 0x000e700000000a00 */
[----:B------:R-:W1:Y:S08]  /*4740*/  LDC.64 R4, c[0x0][0xb28] ;  /* 0x0002ca00ff047b82 */ /* 0x000e700000000a00 */
[----:B--23--:R-:W1:Y:S02]  /*4750*/  LDC R22, c[0x0][0x374] ;  /* 0x0000dd00ff167b82 */ /* 0x00ce640000000800 */
.L_x_97:
[C---:B------:R-:W-:Y:S02]  /*4760*/  LEA R0, R30.reuse, UR7, 0x3 ;  /* 0x000000071e007c11 */ /* 0x040fe4000f8e18ff */
[----:B------:R-:W-:Y:S02]  /*4770*/  SHF.L.U32 R3, R29, 0x1f, RZ ;  /* 0x0000001f1d037819 */ /* 0x000fe400000006ff */
[----:B------:R-:W-:Y:S02]  /*4780*/  LEA R24, R30, UR7, 0x4 ;  /* 0x000000071e187c11 */ /* 0x000fe4000f8e20ff */
[----:B--2---:R-:W2:Y:S02]  /*4790*/  SYNCS.PHASECHK.TRANS64.TRYWAIT P0, [R0+URZ+0x1b0], R3 ;  /* 0x0001b003000075a7 */ /* 0x004ea400080011ff */
[----:B--2---:R-:W-:Y:S05]  /*47a0*/  @!P0 BRA `(.L_x_89) ;  /* 0x0000005400348947 */ /* 0x004fea0003800000 */
.L_x_194:
[----:B------:R-:W-:Y:S01]  /*47b0*/  ISETP.GE.AND P0, PT, R72, 0x1, PT ;  /* 0x000000014800780c */ /* 0x000fe20003f06270 */
[----:B------:R-:W3:Y:S01]  /*47c0*/  LDS.128 R24, [R24+0x240] ;  /* 0x0002400018187984 */ /* 0x000ee20000000c00 */
[----:B--2---:R-:W-:Y:S01]  /*47d0*/  VIADD R0, R0, 0x1c0 ;  /* 0x000001c000007836 */ /* 0x004fe20000000000 */
[----:B------:R-:W-:Y:S01]  /*47e0*/  @!PT LDS RZ, [RZ] ;  /* 0x00000000fffff984 */ /* 0x000fe20000000800 */
[----:B------:R-:W-:Y:S01]  /*47f0*/  @!PT LDS RZ, [RZ] ;  /* 0x00000000fffff984 */ /* 0x000fe20000000800 */
[----:B------:R-:W-:Y:S01]  /*4800*/  @!PT LDS RZ, [RZ] ;  /* 0x00000000fffff984 */ /* 0x000fe20000000800 */
[----:B------:R-:W-:Y:S01]  /*4810*/  @!PT LDS RZ, [RZ] ;  /* 0x00000000fffff984 */ /* 0x000fe20000000800 */
[----:B------:R2:W-:Y:S06]  /*4820*/  MEMBAR.ALL.CTA ;  /* 0x0000000000007992 */ /* 0x0005ec0000008000 */
[----:B--2---:R-:W2:Y:S01]  /*4830*/  FENCE.VIEW.ASYNC.S ;  /* 0x00000000000073c6 */ /* 0x004ea20000000000 */
[----:B------:R-:W-:Y:S04]  /*4840*/  PRMT R0, RZ, 0x654, R0 ;  /* 0x00000654ff007816 */ /* 0x000fe80000000000 */
[----:B--2---:R2:W-:Y:S01]  /*4850*/  SYNCS.ARRIVE.TRANS64.RED.A1T0 RZ, [R0+URZ], RZ ;  /* 0x000000ff00ff79a7 */ /* 0x0045e200081004ff */
[----:B---3--:R-:W-:Y:S11]  /*4860*/  LOP3.LUT P3, RZ, R26, 0x1, RZ, 0xc0, !PT ;  /* 0x000000011aff7812 */ /* 0x008ff6000786c0ff */
[----:B------:R-:W-:Y:S02]  /*4870*/  @!UPT UIADD3 URZ, UPT, UPT, URZ, URZ, URZ ;  /* 0x000000fffffff290 */ /* 0x000fe4000fffe0ff */
[----:B------:R-:W-:Y:S02]  /*4880*/  @P3 MOV R13, R24 ;  /* 0x00000018000d3202 */ /* 0x000fe40000000f00 */
[----:B------:R-:W-:Y:S01]  /*4890*/  @P3 LOP3.LUT R8, R25, 0xffff, RZ, 0xc0, !PT ;  /* 0x0000ffff19083812 */ /* 0x000fe200078ec0ff */
[----:B--2---:R-:W-:Y:S06]  /*48a0*/  @!P0 BRA `(.L_x_90) ;  /* 0x0000000000a48947 */ /* 0x004fec0003800000 */
[----:B-1----:R-:W-:Y:S01]  /*48b0*/  IMAD.HI.U32 R35, R22, R7, RZ ;  /* 0x0000000716237227 */ /* 0x002fe200078e00ff */
[----:B------:R-:W-:Y:S02]  /*48c0*/  ISETP.NE.AND P0, PT, R6, 0x1, PT ;  /* 0x000000010600780c */ /* 0x000fe40003f05270 */
[----:B------:R-:W-:Y:S01]  /*48d0*/  ISETP.NE.AND P2, PT, R72, 0x1, PT ;  /* 0x000000014800780c */ /* 0x000fe20003f45270 */
[----:B----4-:R-:W-:Y:S01]  /*48e0*/  IMAD.HI.U32 R34, R19, R16, RZ ;  /* 0x0000001013227227 */ /* 0x010fe200078e00ff */
[----:B------:R-:W-:Y:S02]  /*48f0*/  SHF.R.U32.HI R35, RZ, R18, R35 ;  /* 0x00000012ff237219 */ /* 0x000fe40000011623 */
[----:B------:R-:W-:Y:S01]  /*4900*/  ISETP.NE.AND P4, PT, R2, 0x1, PT ;  /* 0x000000010200780c */ /* 0x000fe20003f85270 */
[----:B------:R-:W-:Y:S01]  /*4910*/  IMAD.HI.U32 R36, R13, R16, RZ ;  /* 0x000000100d247227 */ /* 0x000fe200078e00ff */
[----:B------:R-:W-:Y:S02]  /*4920*/  SHF.R.U32.HI R34, RZ, R17, R34 ;  /* 0x00000011ff227219 */ /* 0x000fe40000011622 */
[----:B------:R-:W-:Y:S01]  /*4930*/  SEL R3, R22, R35, !P0 ;  /* 0x0000002316037207 */ /* 0x000fe20004000000 */
[C---:B------:R-:W-:Y:S01]  /*4940*/  IMAD.HI.U32 R35, R8.reuse, R7, RZ ;  /* 0x0000000708237227 */ /* 0x040fe200078e00ff */
[----:B------:R-:W-:Y:S02]  /*4950*/  SEL R11, R19, R34, !P4 ;  /* 0x00000022130b7207 */ /* 0x000fe40006000000 */
[----:B------:R-:W-:Y:S01]  /*4960*/  SHF.R.U32.HI R36, RZ, R17, R36 ;  /* 0x00000011ff247219 */ /* 0x000fe20000011624 */
[----:B------:R-:W-:Y:S01]  /*4970*/  IMAD.HI.U32 R38, R3, R4, RZ ;  /* 0x0000000403267227 */ /* 0x000fe200078e00ff */
[----:B------:R-:W-:Y:S03]  /*4980*/  SHF.R.U32.HI R35, RZ, R18, R35 ;  /* 0x00000012ff237219 */ /* 0x000fe60000011623 */
[----:B------:R-:W-:Y:S01]  /*4990*/  IMAD.HI.U32 R34, R11, R4, RZ ;  /* 0x000000040b227227 */ /* 0x000fe200078e00ff */
[----:B------:R-:W-:Y:S02]  /*49a0*/  @P2 SHF.R.U32.HI R3, RZ, R5, R38 ;  /* 0x00000005ff032219 */ /* 0x000fe40000011626 */
[----:B------:R-:W-:Y:S02]  /*49b0*/  SEL R9, R8, R35, !P0 ;  /* 0x0000002308097207 */ /* 0x000fe40004000000 */
[----:B------:R-:W-:Y:S01]  /*49c0*/  @P2 SHF.R.U32.HI R11, RZ, R5, R34 ;  /* 0x00000005ff0b2219 */ /* 0x000fe20000011622 */
[C---:B------:R-:W-:Y:S01]  /*49d0*/  IMAD R10, R72.reuse, R3, RZ ;  /* 0x00000003480a7224 */ /* 0x040fe200078e02ff */
[----:B------:R-:W-:Y:S01]  /*49e0*/  SEL R3, R13, R36, !P4 ;  /* 0x000000240d037207 */ /* 0x000fe20006000000 */
[C---:B------:R-:W-:Y:S03]  /*49f0*/  IMAD.HI.U32 R14, R9.reuse, R4, RZ ;  /* 0x00000004090e7227 */ /* 0x040fe600078e00ff */
[----:B------:R-:W-:Y:S01]  /*4a00*/  ISETP.GE.AND P0, PT, R9, R10, PT ;  /* 0x0000000a0900720c */ /* 0x000fe20003f06270 */
[C---:B------:R-:W-:Y:S01]  /*4a10*/  IMAD R12, R72.reuse, R11, RZ ;  /* 0x0000000b480c7224 */ /* 0x040fe200078e02ff */
[-C--:B------:R-:W-:Y:S04]  /*4a20*/  SHF.R.U32.HI R14, RZ, R5.reuse, R14 ;  /* 0x00000005ff0e7219 */ /* 0x080fe8000001160e */
[----:B------:R-:W-:Y:S02]  /*4a30*/  ISETP.GE.OR P0, PT, R3, R12, P0 ;  /* 0x0000000c0300720c */ /* 0x000fe40000706670 */
[----:B------:R-:W-:Y:S05]  /*4a40*/  SEL R15, R9, R14, !P2 ;  /* 0x0000000e090f7207 */ /* 0x000fea0005000000 */
[----:B------:R-:W-:Y:S04]  /*4a50*/  IMAD.MOV R14, RZ, RZ, -R15 ;  /* 0x000000ffff0e7224 */ /* 0x000fe800078e0a0f */
[----:B------:R-:W-:Y:S02]  /*4a60*/  IMAD R14, R72, R14, R9 ;  /* 0x0000000e480e7224 */ /* 0x000fe400078e0209 */
[C---:B------:R-:W-:Y:S05]  /*4a70*/  @!P0 IMAD.HI.U32 R10, R3.reuse, R4, RZ ;  /* 0x00000004030a8227 */ /* 0x040fea00078e00ff */
[----:B------:R-:W-:Y:S04]  /*4a80*/  @!P0 SHF.R.U32.HI R10, RZ, R5, R10 ;  /* 0x00000005ff0a8219 */ /* 0x000fe8000001160a */
[----:B------:R-:W-:Y:S01]  /*4a90*/  @!P0 SEL R0, R3, R10, !P2 ;  /* 0x0000000a03008207 */ /* 0x000fe20005000000 */
[----:B------:R-:W-:Y:S03]  /*4aa0*/  IMAD.MOV R10, RZ, RZ, -R3 ;  /* 0x000000ffff0a7224 */ /* 0x000fe600078e0a03 */
[----:B------:R-:W-:Y:S01]  /*4ab0*/  @!P0 IADD3 R15, PT, PT, R15, -R0, RZ ;  /* 0x800000000f0f8210 */ /* 0x000fe20007ffe0ff */
[----:B------:R-:W-:Y:S01]  /*4ac0*/  @!P0 IMAD R0, R11, R14, R0 ;  /* 0x0000000e0b008224 */ /* 0x000fe200078e0200 */
[----:B------:R-:W-:Y:S01]  /*4ad0*/  IADD3 R11, PT, PT, -R9, RZ, RZ ;  /* 0x000000ff090b7210 */ /* 0x000fe20007ffe1ff */
[----:B------:R-:W-:Y:S02]  /*4ae0*/  IMAD R13, R2, R10, R13 ;  /* 0x0000000a020d7224 */ /* 0x000fe400078e020d */
[----:B------:R-:W-:Y:S02]  /*4af0*/  @!P0 IMAD R9, R15, R72, R3 ;  /* 0x000000480f098224 */ /* 0x000fe400078e0203 */
[----:B------:R-:W-:Y:S02]  /*4b00*/  @!P0 IMAD.MOV.U32 R3, RZ, RZ, R0 ;  /* 0x000000ffff038224 */ /* 0x000fe400078e0000 */
[----:B------:R-:W-:Y:S02]  /*4b10*/  IMAD R8, R6, R11, R8 ;  /* 0x0000000b06087224 */ /* 0x000fe400078e0208 */
[----:B------:R-:W-:Y:S02]  /*4b20*/  IMAD R13, R3, R2, R13 ;  /* 0x00000002030d7224 */ /* 0x000fe400078e020d */
[----:B------:R-:W-:Y:S02]  /*4b30*/  IMAD R8, R9, R6, R8 ;  /* 0x0000000609087224 */ /* 0x000fe400078e0208 */
.L_x_90:
[----:B------:R-:W-:Y:S05]  /*4b40*/  BRA.U UP1, `(.L_x_91) ;  /* 0x0000000101107547 */ /* 0x000fea000b800000 */
[----:B------:R-:W-:Y:S04]  /*4b50*/  MOV R0, UR6 ;  /* 0x0000000600007c02 */ /* 0x000fe80008000f00 */
[----:B------:R-:W-:Y:S04]  /*4b60*/  SHF.L.U32 R3, R0, 0x1f, RZ ;  /* 0x0000001f00037819 */ /* 0x000fe800000006ff */
[----:B------:R-:W2:Y:S02]  /*4b70*/  SYNCS.PHASECHK.TRANS64.TRYWAIT P0, [UR7+0x1a8], R3 ;  /* 0x0001a803ff0075a7 */ /* 0x000ea40008001107 */
[----:B--2---:R-:W-:Y:S05]  /*4b80*/  @!P0 BRA `(.L_x_92) ;  /* 0x0000005000508947 */ /* 0x004fea0003800000 */
.L_x_91:
[----:B------:R-:W-:Y:S02]  /*4b90*/  R2UR UR19, R21 ;  /* 0x00000000151372ca */ /* 0x000fe400000e0000 */
[----:B------:R-:W-:Y:S02]  /*4ba0*/  R2UR UR18, R20 ;  /* 0x00000000141272ca */ /* 0x000fe400000e0000 */
[----:B------:R-:W-:Y:S02]  /*4bb0*/  ISETP.NE.U32.AND P2, PT, RZ, UR4, PT ;  /* 0x00000004ff007c0c */ /* 0x000fe4000bf45070 */
[----:B------:R-:W-:Y:S02]  /*4bc0*/  SHF.L.U32 R12, R31, 0x1f, RZ ;  /* 0x0000001f1f0c7819 */ /* 0x000fe400000006ff */
[----:B------:R-:W-:Y:S05]  /*4bd0*/  ISETP.NE.AND.EX P2, PT, RZ, UR5, PT, P2 ;  /* 0x00000005ff007c0c */ /* 0x000fea000bf45320 */
[----:B------:R-:W-:Y:S02]  /*4be0*/  USHF.L.U32 UR19, UR19, 0x7, URZ ;  /* 0x0000000713137899 */ /* 0x000fe400080006ff */
[----:B------:R-:W-:Y:S01]  /*4bf0*/  USHF.L.U32 UR18, UR18, 0x7, URZ ;  /* 0x0000000712127899 */ /* 0x000fe200080006ff */
[----:B------:R-:W-:Y:S11]  /*4c00*/  BRA.U !UP3, `(.L_x_93) ;  /* 0x000000010b347547 */ /* 0x000ff6000b800000 */
[----:B------:R-:W-:Y:S01]  /*4c10*/  UPLOP3.LUT UP0, UPT, UPT, UPT, UP2, 0x80, 0x8 ;  /* 0x000000000008789c */ /* 0x000fe20003f0f020 */
[----:B--2---:R-:W-:Y:S02]  /*4c20*/  HFMA2 R0, -RZ, RZ, 0, 5.9604644775390625e-08 ;  /* 0x00000001ff007431 */ /* 0x004fe400000001ff */
[----:B------:R-:W-:Y:S03]  /*4c30*/  IMAD.MOV.U32 R171, RZ, RZ, 0x1 ;  /* 0x00000001ffab7424 */ /* 0x000fe600078e00ff */
[----:B------:R-:W-:Y:S05]  /*4c40*/  PLOP3.LUT P0, PT, PT, PT, UP0, 0x80, 0x8 ;  /* 0x000000000008781c */ /* 0x000fea0003f0f008 */
[----:B------:R-:W2:Y:S01]  /*4c50*/  @UP0 LDCU.64 UR10, c[0x0][0x888] ;  /* 0x00011100ff0a07ac */ /* 0x000ea20008000a00 */
[----:B------:R-:W-:Y:S07]  /*4c60*/  @UP0 UIMAD UR8, UR36, UR4, URZ ;  /* 0x00000004240802a4 */ /* 0x000fee000f8e02ff */
[----:B------:R-:W-:Y:S01]  /*4c70*/  @!P0 PRMT R171, R0, 0x7610, R171 ;  /* 0x0000761000ab8816 */ /* 0x000fe200000000ab */
[----:B--2---:R-:W-:Y:S03]  /*4c80*/  @UP0 UIMAD.WIDE UR10, UR8, 0x4, UR10 ;  /* 0x00000004080a08a5 */ /* 0x004fe6000f8e020a */
[----:B------:R-:W2:Y:S03]  /*4c90*/  @!UP0 LDCU UR8, c[0x0][0x880] ;  /* 0x00011000ff0887ac */ /* 0x000ea60008000800 */
[----:B------:R-:W-:Y:S01]  /*4ca0*/  IMAD.U32 R10, RZ, RZ, UR10 ;  /* 0x0000000aff0a7e24 */ /* 0x000fe2000f8e00ff */
[----:B------:R-:W-:Y:S05]  /*4cb0*/  MOV R11, UR11 ;  /* 0x0000000b000b7c02 */ /* 0x000fea0008000f00 */
[----:B-----5:R3:W5:Y:S02]  /*4cc0*/  @P0 LDG.E R81, desc[UR46][R10.64] ;  /* 0x0000002e0a510981 */ /* 0x020764000c1e1900 */
[----:B--23--:R-:W-:Y:S07]  /*4cd0*/  @!P0 IMAD.U32 R81, RZ, RZ, UR8 ;  /* 0x00000008ff518e24 */ /* 0x00cfee000f8e00ff */
.L_x_93:
[----:B-----5:R-:W-:Y:S01]  /*4ce0*/  @!P2 FSETP.EQ.AND P0, PT, R81, RZ, PT ;  /* 0x000000ff5100a20b */ /* 0x020fe20003f02000 */
[----:B------:R-:W-:Y:S01]  /*4cf0*/  @!UPT UIADD3 URZ, UPT, UPT, URZ, URZ, URZ ;  /* 0x000000fffffff290 */ /* 0x000fe2000fffe0ff */
[----:B------:R-:W-:Y:S11]  /*4d00*/  @!P2 BRA `(.L_x_94) ;  /* 0x000000000014a947 */ /* 0x000ff60003800000 */
[----:B------:R-:W-:Y:S02]  /*4d10*/  LOP3.LUT P2, RZ, R171, 0xff, RZ, 0xc0, !PT ;  /* 0x000000ffabff7812 */ /* 0x000fe4000784c0ff */
[----:B------:R-:W-:Y:S04]  /*4d20*/  PLOP3.LUT P0, PT, PT, PT, UP0, 0x80, 0x8 ;  /* 0x000000000008781c */ /* 0x000fe80003f0f008 */
[----:B------:R-:W-:Y:S07]  /*4d30*/  PLOP3.LUT P0, PT, P0, PT, PT, 0x8, 0x80 ;  /* 0x000000000080781c */ /* 0x000fee000070e170 */
[----:B------:R-:W-:Y:S11]  /*4d40*/  @P2 FSETP.EQ.AND P0, PT, R81, RZ, PT ;  /* 0x000000ff5100220b */ /* 0x000ff60003f02000 */
[----:B------:R-:W-:Y:S02]  /*4d50*/  @!UPT UIADD3 URZ, UPT, UPT, URZ, URZ, URZ ;  /* 0x000000fffffff290 */ /* 0x000fe4000fffe0ff */
.L_x_94:
[----:B------:R-:W3:Y:S01]  /*4d60*/  SYNCS.PHASECHK.TRANS64.TRYWAIT P2, [UR7+0x190], R12 ;  /* 0x0001900cff0075a7 */ /* 0x000ee20008041107 */
[----:B------:R-:W-:Y:S04]  /*4d70*/  ELECT P4, URZ, PT ;  /* 0x0000000000ff782f */ /* 0x000fe80003880000 */
[----:B------:R-:W-:Y:S11]  /*4d80*/  PLOP3.LUT P4, PT, P0, P4, PT, 0xf2, 0x2f ;  /* 0x00000000002f781c */ /* 0x000ff60000789e72 */
[----:B------:R-:W-:Y:S02]  /*4d90*/  @!UPT UIADD3 URZ, UPT, UPT, URZ, URZ, URZ ;  /* 0x000000fffffff290 */ /* 0x000fe4000fffe0ff */
[----:B-1----:R-:W-:Y:S05]  /*4da0*/  @!P4 IADD3 R21, P0, PT, R32, 0x580, RZ ;  /* 0x000005802015c810 */ /* 0x002fea0007f1e0ff */
[----:B------:R-:W-:Y:S01]  /*4db0*/  @!P4 IMAD.X R20, RZ, RZ, R33, P0 ;  /* 0x000000ffff14c224 */ /* 0x000fe200000e0621 */
[----:B---3--:R-:W-:Y:S07]  /*4dc0*/  @!P2 BRA `(.L_x_95) ;  /* 0x0000004c00d8a947 */ /* 0x008fee0003800000 */
.L_x_197:
[----:B------:R-:W3:Y:S01]  /*4dd0*/  LDC.64 R14, c[0x0][0xb10] ;  /* 0x0002c400ff0e7b82 */ /* 0x000ee20000000a00 */
[----:B------:R-:W-:Y:S01]  /*4de0*/  @!P4 R2UR UR8, R20 ;  /* 0x000000001408c2ca */ /* 0x000fe200000e0000 */
[----:B------:R-:W-:Y:S01]  /*4df0*/  VOTEU.ALL UP1, P4 ;  /* 0x0000000000ff7886 */ /* 0x000fe20002020000 */
[----:B------:R-:W-:Y:S01]  /*4e00*/  @!P4 R2UR UR9, R21 ;  /* 0x000000001509c2ca */ /* 0x000fe200000e0000 */
[----:B------:R-:W-:Y:S01]  /*4e10*/  UMOV UR10, 0x0 ;  /* 0x00000000000a7882 */ /* 0x000fe20000000000 */
[----:B------:R-:W-:Y:S03]  /*4e20*/  UMOV UR11, 0x10000000 ;  /* 0x10000000000b7882 */ /* 0x000fe60000000000 */
[----:B------:R-:W5:Y:S01]  /*4e30*/  LDC.64 R10, c[0x0][0xb18] ;  /* 0x0002c600ff0a7b82 */ /* 0x000f620000000a00 */
[----:B------:R-:W-:Y:S01]  /*4e40*/  @!UP1 UIADD3 UR16, UPT, UPT, UR7, 0x400, URZ ;  /* 0x0000040007109890 */ /* 0x000fe2000fffe0ff */
[----:B------:R-:W-:Y:S01]  /*4e50*/  @P3 SHF.R.U32.HI R28, RZ, 0x10, R25 ;  /* 0x00000010ff1c3819 */ /* 0x000fe20000011619 */
[----:B------:R-:W-:Y:S01]  /*4e60*/  VOTEU.ALL UP1, P4 ;  /* 0x0000000000ff7886 */ /* 0x000fe20002020000 */
[----:B------:R-:W-:Y:S01]  /*4e70*/  UMOV UR20, UR36 ;  /* 0x0000002400147c82 */ /* 0x000fe20008000000 */
[----:B------:R-:W-:Y:S03]  /*4e80*/  VIADD R30, R30, 0x1 ;  /* 0x000000011e1e7836 */ /* 0x000fe60000000000 */
[----:B--2---:R-:W2:Y:S01]  /*4e90*/  @!P1 LDC R0, c[0x0][0xb20] ;  /* 0x0002c800ff009b82 */ /* 0x004ea20000000800 */
[----:B------:R-:W-:Y:S01]  /*4ea0*/  IMAD.U32 R21, RZ, RZ, UR8 ;  /* 0x00000008ff157e24 */ /* 0x000fe2000f8e00ff */
[----:B------:R-:W-:Y:S06]  /*4eb0*/  UPRMT UR8, UR37, 0x654, UR17 ;  /* 0x0000065425087896 */ /* 0x000fec0008000011 */
[----:B-1----:R-:W1:Y:S01]  /*4ec0*/  @!P1 LDC R3, c[0x0][0xb0c] ;  /* 0x0002c300ff039b82 */ /* 0x002e620000000800 */
[----:B------:R-:W-:Y:S01]  /*4ed0*/  IMAD.U32 R20, RZ, RZ, UR9 ;  /* 0x00000009ff147e24 */ /* 0x000fe2000f8e00ff */
[----:B------:R-:W-:Y:S04]  /*4ee0*/  @!P4 R2UR UR15, R21 ;  /* 0x00000000150fc2ca */ /* 0x000fe800000e0000 */
[----:B------:R-:W-:Y:S01]  /*4ef0*/  @!P4 R2UR UR14, R20 ;  /* 0x00000000140ec2ca */ /* 0x000fe200000e0000 */
[----:B------:R-:W-:Y:S11]  /*4f00*/  @!P4 IMAD.MOV.U32 R20, RZ, RZ, 0x2000 ;  /* 0x00002000ff14c424 */ /* 0x000ff600078e00ff */
[----:B------:R-:W-:Y:S01]  /*4f10*/  @!UPT UIADD3 URZ, UPT, UPT, URZ, URZ, URZ ;  /* 0x000000fffffff290 */ /* 0x000fe2000fffe0ff */
[----:B------:R1:W-:Y:S01]  /*4f20*/  @!UP1 UTMALDG.3D [UR16], [UR14], desc[UR10] ;  /* 0x00000a100e0095b4 */ /* 0x0003e20008011000 */
[----:B------:R1:W-:Y:S02]  /*4f30*/  @!P4 SYNCS.ARRIVE.TRANS64.RED.A0TR RZ, [UR7+0x180], R20 ;  /* 0x00018014ffffc9a7 */ /* 0x0003e40008300407 */
[----:B-1----:R-:W-:Y:S01]  /*4f40*/  @!P1 ISETP.NE.AND P2, PT, R3, 0x1, PT ;  /* 0x000000010300980c */ /* 0x002fe20003f45270 */
[C---:B---3--:R-:W-:Y:S01]  /*4f50*/  @!P1 IMAD.HI.U32 R14, R13.reuse, R14, RZ ;  /* 0x0000000e0d0e9227 */ /* 0x048fe200078e00ff */
[----:B-----5:R-:W-:Y:S03]  /*4f60*/  @!P1 ISETP.NE.AND P0, PT, R10, 0x1, PT ;  /* 0x000000010a00980c */ /* 0x020fe60003f05270 */
[C---:B------:R-:W-:Y:S01]  /*4f70*/  @!P1 IMAD.HI.U32 R11, R8.reuse, R11, RZ ;  /* 0x0000000b080b9227 */ /* 0x040fe200078e00ff */
[----:B------:R-:W-:Y:S04]  /*4f80*/  @!P1 SHF.R.U32.HI R14, RZ, R15, R14 ;  /* 0x0000000fff0e9219 */ /* 0x000fe8000001160e */
[----:B--2---:R-:W-:Y:S01]  /*4f90*/  @!P1 SHF.R.U32.HI R9, RZ, R0, R11 ;  /* 0x00000000ff099219 */ /* 0x004fe2000001160b */
[----:B------:R-:W-:Y:S01]  /*4fa0*/  SYNCS.ARRIVE.TRANS64.RED.A1T0 RZ, [UR8], RZ ;  /* 0x000000ffffff79a7 */ /* 0x000fe20008100408 */
[----:B------:R-:W-:Y:S02]  /*4fb0*/  @!P1 SEL R14, R13, R14, !P2 ;  /* 0x0000000e0d0e9207 */ /* 0x000fe40005000000 */
[----:B------:R-:W-:Y:S01]  /*4fc0*/  @!P1 SEL R9, R8, R9, !P0 ;  /* 0x0000000908099207 */ /* 0x000fe20004000000 */
[----:B------:R-:W1:Y:S04]  /*4fd0*/  SYNCS.PHASECHK.TRANS64.TRYWAIT P5, [UR7+0x198], R12 ;  /* 0x0001980cff0075a7 */ /* 0x000e6800080a1107 */
[----:B------:R-:W-:Y:S02]  /*4fe0*/  @!P1 IMAD.IADD R0, R9, 0x1, -R14 ;  /* 0x0000000109009824 */ /* 0x000fe400078e0a0e */
[----:B------:R-:W-:Y:S02]  /*4ff0*/  @!P1 IMAD.IADD R9, R14, 0x1, -R9 ;  /* 0x000000010e099824 */ /* 0x000fe400078e0a09 */
[----:B------:R-:W-:Y:S02]  /*5000*/  @!P1 IMAD R13, R0, R3, R13 ;  /* 0x00000003000d9224 */ /* 0x000fe400078e020d */
[----:B------:R-:W-:Y:S01]  /*5010*/  @!P1 IMAD R8, R9, R10, R8 ;  /* 0x0000000a09089224 */ /* 0x000fe200078e0208 */
[----:B-1----:R-:W-:Y:S06]  /*5020*/  @!P5 BRA `(.L_x_96) ;  /* 0x0000004c0058d947 */ /* 0x002fec0003800000 */
.L_x_199:
[----:B-1----:R-:W-:Y:S01]  /*5030*/  @!P4 IADD3 R3, P0, PT, R32, 0x580, RZ ;  /* 0x000005802003c810 */ /* 0x002fe20007f1e0ff */
[----:B------:R-:W-:Y:S01]  /*5040*/  VOTEU.ALL UP1, P4 ;  /* 0x0000000000ff7886 */ /* 0x000fe20002020000 */
[----:B------:R-:W-:Y:S01]  /*5050*/  UMOV UR20, 0x0 ;  /* 0x0000000000147882 */ /* 0x000fe20000000000 */
[----:B------:R-:W-:Y:S01]  /*5060*/  UMOV UR21, 0x10000000 ;  /* 0x1000000000157882 */ /* 0x000fe20000000000 */
[----:B------:R-:W-:Y:S01]  /*5070*/  @!P4 R2UR UR9, R3 ;  /* 0x000000000309c2ca */ /* 0x000fe200000e0000 */
[----:B------:R-:W-:Y:S01]  /*5080*/  @!P4 IMAD.X R0, RZ, RZ, R33, P0 ;  /* 0x000000ffff00c224 */ /* 0x000fe200000e0621 */
[----:B------:R-:W-:Y:S01]  /*5090*/  @!UP1 UIADD3 UR10, UPT, UPT, UR18, 0x40, URZ ;  /* 0x00000040120a9890 */ /* 0x000fe2000fffe0ff */
[----:B------:R-:W-:Y:S01]  /*50a0*/  ISETP.NE.AND P0, PT, R30, 0x2, PT ;  /* 0x000000021e00780c */ /* 0x000fe20003f05270 */
[----:B------:R-:W-:Y:S01]  /*50b0*/  UMOV UR11, UR19 ;  /* 0x00000013000b7c82 */ /* 0x000fe20008000000 */
[----:B------:R-:W-:Y:S01]  /*50c0*/  UMOV UR12, UR36 ;  /* 0x00000024000c7c82 */ /* 0x000fe20008000000 */
[----:B------:R-:W-:Y:S01]  /*50d0*/  @!P4 R2UR UR8, R0 ;  /* 0x000000000008c2ca */ /* 0x000fe200000e0000 */
[----:B------:R-:W-:Y:S01]  /*50e0*/  IMAD.IADD R20, R8, 0x1, R147 ;  /* 0x0000000108147824 */ /* 0x000fe200078e0293 */
[----:B------:R-:W-:Y:S01]  /*50f0*/  @P3 R2UR UR36, R28 ;  /* 0x000000001c2432ca */ /* 0x000fe200000e0000 */
[----:B------:R-:W-:Y:S01]  /*5100*/  IMAD.IADD R21, R13, 0x1, R170 ;  /* 0x000000010d157824 */ /* 0x000fe200078e02aa */
[----:B------:R-:W-:Y:S02]  /*5110*/  SEL R0, RZ, 0x1, P0 ;  /* 0x00000001ff007807 */ /* 0x000fe40000000000 */
[----:B------:R-:W-:Y:S01]  /*5120*/  LOP3.LUT R31, R31, 0x1, RZ, 0x3c, !PT ;  /* 0x000000011f1f7812 */ /* 0x000fe200078e3cff */
[----:B------:R-:W-:Y:S01]  /*5130*/  IMAD.U32 R10, RZ, RZ, UR9 ;  /* 0x00000009ff0a7e24 */ /* 0x000fe2000f8e00ff */
[----:B------:R-:W-:Y:S01]  /*5140*/  @!UP1 UIADD3 UR9, UPT, UPT, UR7, 0x188, URZ ;  /* 0x0000018807099890 */ /* 0x000fe2000fffe0ff */
[----:B------:R-:W-:Y:S02]  /*5150*/  LOP3.LUT R29, R29, R0, RZ, 0x3c, !PT ;  /* 0x000000001d1d7212 */ /* 0x000fe400078e3cff */
[----:B------:R-:W-:Y:S02]  /*5160*/  SEL R30, R30, RZ, P0 ;  /* 0x000000ff1e1e7207 */ /* 0x000fe40000000000 */
[----:B------:R-:W-:Y:S01]  /*5170*/  IMAD.U32 R11, RZ, RZ, UR8 ;  /* 0x00000008ff0b7e24 */ /* 0x000fe2000f8e00ff */
[----:B------:R-:W-:Y:S01]  /*5180*/  @!P4 R2UR UR14, R10 ;  /* 0x000000000a0ec2ca */ /* 0x000fe200000e0000 */
[----:B------:R-:W-:Y:S01]  /*5190*/  @!UP1 UIADD3 UR8, UPT, UPT, UR7, 0x2400, URZ ;  /* 0x0000240007089890 */ /* 0x000fe2000fffe0ff */
[----:B------:R-:W-:Y:S02]  /*51a0*/  VOTEU.ALL UP1, P4 ;  /* 0x0000000000ff7886 */ /* 0x000fe40002020000 */
[----:B------:R-:W-:Y:S11]  /*51b0*/  @!P4 R2UR UR15, R11 ;  /* 0x000000000b0fc2ca */ /* 0x000ff600000e0000 */
[----:B------:R-:W-:Y:S02]  /*51c0*/  @!UPT UIADD3 URZ, UPT, UPT, URZ, URZ, URZ ;  /* 0x000000fffffff290 */ /* 0x000fe4000fffe0ff */
[----:B------:R2:W-:Y:S01]  /*51d0*/  @!UP1 UTMALDG.3D [UR8], [UR14], desc[UR20] ;  /* 0x000014080e0095b4 */ /* 0x0005e20008011000 */
[----:B------:R2:W-:Y:S01]  /*51e0*/  @!P4 SYNCS.ARRIVE.TRANS64.RED.A0TR RZ, [UR7+0x188], R23 ;  /* 0x00018817ffffc9a7 */ /* 0x0005e20008300407 */
[----:B------:R-:W-:Y:S01]  /*51f0*/  UPLOP3.LUT UP1, UPT, UPT, UPT, UPT, 0x80, 0x8 ;  /* 0x000000000008789c */ /* 0x000fe20003f2f070 */
[----:B------:R-:W-:Y:S01]  /*5200*/  SYNCS.ARRIVE.TRANS64.RED.A1T0 RZ, [UR13], RZ ;  /* 0x000000ffffff79a7 */ /* 0x000fe2000810040d */
[----:B------:R-:W-:Y:S09]  /*5210*/  @P3 BRA `(.L_x_97) ;  /* 0xfffffff400503947 */ /* 0x000ff2000383ffff */
[----:B------:R-:W-:-:S04]  /*5220*/  SHF.L.U32 R3, R31, 0x1f, RZ ;  /* 0x0000001f1f037819 */ /* 0x000fc800000006ff */
[----:B------:R-:W1:Y:S02]  /*5230*/  SYNCS.PHASECHK.TRANS64.TRYWAIT P0, [UR7+0x190], R3 ;  /* 0x00019003ff0075a7 */ /* 0x000e640008001107 */
[----:B-1----:R-:W-:Y:S05]  /*5240*/  @!P0 BRA `(.L_x_98) ;  /* 0x0000004800e88947 */ /* 0x002fea0003800000 */
.L_x_201:
[----:B-1----:R-:W-:-:S07]  /*5250*/  MOV R0, UR7 ;  /* 0x0000000700007c02 */ /* 0x002fce0008000f00 */
.L_x_99:
[----:B-1----:R-:W-:-:S04]  /*5260*/  SHF.L.U32 R3, R31, 0x1f, RZ ;  /* 0x0000001f1f037819 */ /* 0x002fc800000006ff */
[----:B------:R1:W3:Y:S03]  /*5270*/  SYNCS.PHASECHK.TRANS64.TRYWAIT P0, [R0+URZ+0x198], R3 ;  /* 0x00019803000075a7 */ /* 0x0002e600080011ff */
[----:B---3--:R-:W-:Y:S05]  /*5280*/  @!P0 NANOSLEEP.SYNCS 0x989680 ;  /* 0x009896800000895d */ /* 0x008fea0003900000 */
[----:B------:R-:W3:Y:S02]  /*5290*/  @!P0 SYNCS.PHASECHK.TRANS64 P0, [R0+URZ+0x198], R3 ;  /* 0x00019803000085a7 */ /* 0x000ee400080010ff */
[----:B--23--:R-:W-:Y:S05]  /*52a0*/  @P0 EXIT ;  /* 0x000000000000094d */ /* 0x00cfea0003800000 */
[----:B------:R-:W-:Y:S05]  /*52b0*/  BRA `(.L_x_99) ;  /* 0xfffffffc00e87947 */ /* 0x000fea000383ffff */
.L_x_88:
[----:B------:R-:W-:-:S06]  /*52c0*/  UISETP.GE.AND UP1, UPT, UR8, 0x4, UPT ;  /* 0x000000040800788c */ /* 0x000fcc000bf26270 */
[----:B------:R-:W-:-:S13]  /*52d0*/  PLOP3.LUT P0, PT, PT, PT, UP1, 0x80, 0x8 ;  /* 0x000000000008781c */ /* 0x000fda0003f0f018 */
[----:B------:R-:W-:Y:S05]  /*52e0*/  @!P0 EXIT ;  /* 0x000000000000894d */ /* 0x000fea0003800000 */
[----:B------:R-:W-:Y:S01]  /*52f0*/  BAR.SYNC.DEFER_BLOCKING 0x6, 0xa0 ;  /* 0x0182800000007b1d */ /* 0x000fe20000010000 */
[C---:B------:R-:W-:Y:S01]  /*5300*/  IMAD.SHL.U32 R3, R189.reuse, 0x40, RZ ;  /* 0x00000040bd037824 */ /* 0x040fe200078e00ff */
[C---:B------:R-:W-:Y:S01]  /*5310*/  LOP3.LUT R193, R189.reuse, 0x60, RZ, 0xc0, !PT ;  /* 0x00000060bdc17812 */ /* 0x040fe200078ec0ff */
[C---:B------:R-:W-:Y:S01]  /*5320*/  IMAD.SHL.U32 R172, R189.reuse, 0x8, RZ ;  /* 0x00000008bdac7824 */ /* 0x040fe200078e00ff */
[C---:B------:R-:W-:Y:S01]  /*5330*/  LOP3.LUT R191, R189.reuse, 0x2, RZ, 0xc0, !PT ;  /* 0x00000002bdbf7812 */ /* 0x040fe200078ec0ff */
[----:B------:R-:W-:Y:S01]  /*5340*/  IMAD.U32 R79, R189, 0x10000, RZ ;  /* 0x00010000bd4f7824 */ /* 0x000fe200078e00ff */
[----:B------:R-:W-:Y:S02]  /*5350*/  UMOV UR49, 0x400 ;  /* 0x0000040000317882 */ /* 0x000fe40000000000 */
[----:B------:R-:W1:Y:S01]  /*5360*/  LDC R177, c[0x0][0x370] ;  /* 0x0000dc00ffb17b82 */ /* 0x000e620000000800 */
[----:B------:R-:W-:Y:S01]  /*5370*/  ULEA UR49, UR37, UR49, 0x18 ;  /* 0x0000003125317291 */ /* 0x000fe2000f8ec0ff */
[----:B------:R-:W-:Y:S01]  /*5380*/  LOP3.LUT R5, R3, 0x180, RZ, 0xc0, !PT ;  /* 0x0000018003057812 */ /* 0x000fe200078ec0ff */
[----:B------:R-:W-:Y:S01]  /*5390*/  HFMA2 R195, -RZ, RZ, 0, 0 ;  /* 0x00000000ffc37431 */ /* 0x000fe200000001ff */
[----:B------:R-:W-:Y:S01]  /*53a0*/  LOP3.LUT R79, R79, 0x600000, RZ, 0xc0, !PT ;  /* 0x006000004f4f7812 */ /* 0x000fe200078ec0ff */
[----:B------:R-:W-:Y:S01]  /*53b0*/  UIADD3 UR4, UPT, UPT, UR49, 0x4400, URZ ;  /* 0x0000440031047890 */ /* 0x000fe2000fffe0ff */
[----:B------:R-:W-:Y:S01]  /*53c0*/  LOP3.LUT R172, R5, 0x30, R172, 0xf8, !PT ;  /* 0x0000003005ac7812 */ /* 0x000fe200078ef8ac */
[----:B------:R-:W-:Y:S01]  /*53d0*/  IMAD.MOV.U32 R76, RZ, RZ, RZ ;  /* 0x000000ffff4c7224 */ /* 0x000fe200078e00ff */
[----:B------:R-:W2:Y:S01]  /*53e0*/  LDC R74, c[0x0][0xb0c] ;  /* 0x0002c300ff4a7b82 */ /* 0x000ea20000000800 */
[----:B------:R-:W-:-:S02]  /*53f0*/  LOP3.LUT R189, R189, 0x4, RZ, 0xc0, !PT ;  /* 0x00000004bdbd7812 */ /* 0x000fc400078ec0ff */
[----:B------:R-:W-:Y:S02]  /*5400*/  CS2R R182, SRZ ;  /* 0x0000000000b67805 */ /* 0x000fe4000001ff00 */
[----:B------:R-:W-:Y:S02]  /*5410*/  LOP3.LUT R172, R172, 0x1e40, R3, 0xf8, !PT ;  /* 0x00001e40acac7812 */ /* 0x000fe400078ef803 */
[----:B------:R-:W-:Y:S02]  /*5420*/  CS2R R180, SRZ ;  /* 0x0000000000b47805 */ /* 0x000fe4000001ff00 */
[----:B------:R-:W-:Y:S01]  /*5430*/  IADD3 R188, PT, PT, -R189, 0x2, RZ ;  /* 0x00000002bdbc7810 */ /* 0x000fe20007ffe1ff */
[----:B------:R-:W-:Y:S01]  /*5440*/  IMAD.MOV R176, RZ, RZ, -R191 ;  /* 0x000000ffffb07224 */ /* 0x000fe200078e0abf */
[----:B------:R-:W-:Y:S01]  /*5450*/  MOV R192, UR4 ;  /* 0x0000000400c07c02 */ /* 0x000fe20008000f00 */
[----:B------:R-:W4:Y:S01]  /*5460*/  LDC R174, c[0x0][0xb20] ;  /* 0x0002c800ffae7b82 */ /* 0x000f220000000800 */
[----:B------:R-:W3:Y:S01]  /*5470*/  LDS R0, [UR49+0x260] ;  /* 0x00026031ff007984 */ /* 0x000ee20008000800 */
[----:B------:R-:W-:Y:S01]  /*5480*/  VIADD R190, R172, UR49 ;  /* 0x00000031acbe7c36 */ /* 0x000fe20008000000 */
[----:B------:R-:W1:Y:S01]  /*5490*/  LDCU.64 UR52, c[0x0][0x348] ;  /* 0x00006900ff3477ac */ /* 0x000e620008000a00 */
[----:B------:R-:W-:-:S02]  /*54a0*/  IMAD.MOV R175, RZ, RZ, -R189 ;  /* 0x000000ffffaf7224 */ /* 0x000fc400078e0abd */
[----:B------:R-:W-:Y:S01]  /*54b0*/  VIADD R190, R190, 0x400 ;  /* 0x00000400bebe7836 */ /* 0x000fe20000000000 */
[----:B------:R-:W1:Y:S01]  /*54c0*/  LDCU.64 UR38, c[0x0][0x888] ;  /* 0x00011100ff2677ac */ /* 0x000e620008000a00 */
[----:B------:R-:W1:Y:S01]  /*54d0*/  LDC R73, c[0x0][0xb30] ;  /* 0x0002cc00ff497b82 */ /* 0x000e620000000800 */
[----:B------:R-:W1:Y:S01]  /*54e0*/  LDCU.64 UR44, c[0x0][0x890] ;  /* 0x00011200ff2c77ac */ /* 0x000e620008000a00 */
[----:B------:R-:W-:-:S06]  /*54f0*/  UIADD3 UR48, UPT, UPT, UR49, 0x400, URZ ;  /* 0x0000040031307890 */ /* 0x000fcc000fffe0ff */
[----:B------:R-:W1:Y:S08]  /*5500*/  LDC.64 R168, c[0x0][0xb10] ;  /* 0x0002c400ffa87b82 */ /* 0x000e700000000a00 */
[----:B------:R-:W1:Y:S08]  /*5510*/  LDC.64 R70, c[0x0][0xb18] ;  /* 0x0002c600ff467b82 */ /* 0x000e700000000a00 */
[----:B------:R-:W1:Y:S08]  /*5520*/  LDC.64 R68, c[0x0][0xb28] ;  /* 0x0002ca00ff447b82 */ /* 0x000e700000000a00 */
[----:B------:R-:W1:Y:S01]  /*5530*/  LDC.64 R166, c[0x0][0x8b0] ;  /* 0x00022c00ffa67b82 */ /* 0x000e620000000a00 */
[----:B---3--:R-:W-:-:S07]  /*5540*/  IMAD.IADD R79, R0, 0x1, R79 ;  /* 0x00000001004f7824 */ /* 0x008fce00078e024f */
[----:B------:R-:W3:Y:S08]  /*5550*/  LDC.64 R164, c[0x0][0x8a8] ;  /* 0x00022a00ffa47b82 */ /* 0x000ef00000000a00 */
[----:B--2-4-:R-:W1:Y:S02]  /*5560*/  LDC R178, c[0x0][0x374] ;  /* 0x0000dd00ffb27b82 */ /* 0x014e640000000800 */
.L_x_126:
[C---:B------:R-:W-:Y:S02]  /*5570*/  LEA R0, R195.reuse, UR49, 0x3 ;  /* 0x00000031c3007c11 */ /* 0x040fe4000f8e18ff */
[----:B------:R-:W-:Y:S02]  /*5580*/  SHF.L.U32 R3, R182, 0x1f, RZ ;  /* 0x0000001fb6037819 */ /* 0x000fe400000006ff */
[----:B------:R-:W-:Y:S02]  /*5590*/  LEA R16, R195, UR49, 0x4 ;  /* 0x00000031c3107c11 */ /* 0x000fe4000f8e20ff */
[----:B------:R-:W2:Y:S02]  /*55a0*/  SYNCS.PHASECHK.TRANS64.TRYWAIT P0, [R0+URZ+0x1b0], R3 ;  /* 0x0001b003000075a7 */ /* 0x000ea400080011ff */
[----:B-12---:R-:W-:Y:S05]  /*55b0*/  @!P0 BRA `(.L_x_100) ;  /* 0x0000004800248947 */ /* 0x006fea0003800000 */
.L_x_202:
[----:B------:R-:W4:Y:S01]  /*55c0*/  LDC.64 R12, c[0x0][0xb10] ;  /* 0x0002c400ff0c7b82 */ /* 0x000f220000000a00 */
[----:B------:R-:W3:Y:S01]  /*55d0*/  LDS.128 R16, [R16+0x240] ;  /* 0x0002400010107984 */ /* 0x000ee20000000c00 */
[----:B-1----:R-:W-:Y:S01]  /*55e0*/  ISETP.NE.AND P1, PT, R73, 0x1, PT ;  /* 0x000000014900780c */ /* 0x002fe20003f25270 */
[----:B--2---:R-:W-:Y:S01]  /*55f0*/  VIADD R0, R0, 0x1c0 ;  /* 0x000001c000007836 */ /* 0x004fe20000000000 */
[----:B------:R-:W-:Y:S04]  /*5600*/  ISETP.GE.AND P0, PT, R72, 0x1, PT ;  /* 0x000000014800780c */ /* 0x000fe80003f06270 */
[----:B------:R-:W1:Y:S01]  /*5610*/  LDC.64 R10, c[0x0][0xb18] ;  /* 0x0002c600ff0a7b82 */ /* 0x000e620000000a00 */
[----:B------:R-:W-:Y:S01]  /*5620*/  PRMT R0, RZ, 0x654, R0 ;  /* 0x00000654ff007816 */ /* 0x000fe20000000000 */
[----:B------:R-:W-:Y:S01]  /*5630*/  @!PT LDS RZ, [RZ] ;  /* 0x00000000fffff984 */ /* 0x000fe20000000800 */
[----:B------:R-:W-:Y:S01]  /*5640*/  @!PT LDS RZ, [RZ] ;  /* 0x00000000fffff984 */ /* 0x000fe20000000800 */
[----:B------:R-:W-:Y:S01]  /*5650*/  @!PT LDS RZ, [RZ] ;  /* 0x00000000fffff984 */ /* 0x000fe20000000800 */
[----:B------:R-:W-:Y:S01]  /*5660*/  @!PT LDS RZ, [RZ] ;  /* 0x00000000fffff984 */ /* 0x000fe20000000800 */
[----:B------:R2:W-:Y:S06]  /*5670*/  MEMBAR.ALL.CTA ;  /* 0x0000000000007992 */ /* 0x0005ec0000008000 */
[----:B--2---:R-:W2:Y:S01]  /*5680*/  FENCE.VIEW.ASYNC.S ;  /* 0x00000000000073c6 */ /* 0x004ea20000000000 */
[----:B------:R-:W1:Y:S08]  /*5690*/  @!P1 LDC R14, c[0x0][0xb20] ;  /* 0x0002c800ff0e9b82 */ /* 0x000e700000000800 */
[----:B------:R-:W1:Y:S01]  /*56a0*/  @!P1 LDC R9, c[0x0][0xb0c] ;  /* 0x0002c300ff099b82 */ /* 0x000e620000000800 */
[----:B--2---:R2:W-:Y:S01]  /*56b0*/  SYNCS.ARRIVE.TRANS64.RED.A1T0 RZ, [R0+URZ], RZ ;  /* 0x000000ff00ff79a7 */ /* 0x0045e200081004ff */
[----:B---3--:R-:W-:Y:S04]  /*56c0*/  LOP3.LUT P4, RZ, R18, 0x1, RZ, 0xc0, !PT ;  /* 0x0000000112ff7812 */ /* 0x008fe8000788c0ff */
[----:B------:R-:W-:Y:S09]  /*56d0*/  P2R R194, PR, RZ, 0x10 ;  /* 0x00000010ffc27803 */ /* 0x000ff20000000000 */
[----:B------:R-:W-:Y:S02]  /*56e0*/  @P4 MOV R77, R16 ;  /* 0x00000010004d4202 */ /* 0x000fe40000000f00 */
[----:B------:R-:W-:Y:S01]  /*56f0*/  @P4 LOP3.LUT R75, R17, 0xffff, RZ, 0xc0, !PT ;  /* 0x0000ffff114b4812 */ /* 0x000fe200078ec0ff */
[----:B--2-4-:R-:W-:Y:S06]  /*5700*/  @!P0 BRA `(.L_x_101) ;  /* 0x0000000000a48947 */ /* 0x014fec0003800000 */
[----:B------:R-:W-:Y:S01]  /*5710*/  IMAD.HI.U32 R23, R178, R71, RZ ;  /* 0x00000047b2177227 */ /* 0x000fe200078e00ff */
[----:B------:R-:W-:Y:S02]  /*5720*/  ISETP.NE.AND P0, PT, R70, 0x1, PT ;  /* 0x000000014600780c */ /* 0x000fe40003f05270 */
[----:B------:R-:W-:Y:S01]  /*5730*/  ISETP.NE.AND P2, PT, R72, 0x1, PT ;  /* 0x000000014800780c */ /* 0x000fe20003f45270 */
[----:B------:R-:W-:Y:S01]  /*5740*/  IMAD.HI.U32 R22, R177, R168, RZ ;  /* 0x000000a8b1167227 */ /* 0x000fe200078e00ff */
[----:B------:R-:W-:Y:S02]  /*5750*/  SHF.R.U32.HI R23, RZ, R174, R23 ;  /* 0x000000aeff177219 */ /* 0x000fe40000011617 */
[----:B------:R-:W-:Y:S01]  /*5760*/  ISETP.NE.AND P3, PT, R74, 0x1, PT ;  /* 0x000000014a00780c */ /* 0x000fe20003f65270 */
[----:B------:R-:W-:Y:S01]  /*5770*/  IMAD.HI.U32 R26, R77, R168, RZ ;  /* 0x000000a84d1a7227 */ /* 0x000fe200078e00ff */
[----:B------:R-:W-:Y:S02]  /*5780*/  SHF.R.U32.HI R22, RZ, R169, R22 ;  /* 0x000000a9ff167219 */ /* 0x000fe40000011616 */
[----:B------:R-:W-:Y:S01]  /*5790*/  SEL R3, R178, R23, !P0 ;  /* 0x00000017b2037207 */ /* 0x000fe20004000000 */
[----:B------:R-:W-:Y:S01]  /*57a0*/  IMAD.HI.U32 R23, R75, R71, RZ ;  /* 0x000000474b177227 */ /* 0x000fe200078e00ff */
[----:B------:R-:W-:Y:S02]  /*57b0*/  SEL R7, R177, R22, !P3 ;  /* 0x00000016b1077207 */ /* 0x000fe40005800000 */
[----:B------:R-:W-:Y:S01]  /*57c0*/  SHF.R.U32.HI R26, RZ, R169, R26 ;  /* 0x000000a9ff1a7219 */ /* 0x000fe2000001161a */
[-C--:B------:R-:W-:Y:S04]  /*57d0*/  IMAD.HI.U32 R22, R3, R68.reuse, RZ ;  /* 0x0000004403167227 */ /* 0x080fe800078e00ff */
[----:B------:R-:W-:Y:S01]  /*57e0*/  IMAD.HI.U32 R24, R7, R68, RZ ;  /* 0x0000004407187227 */ /* 0x000fe200078e00ff */
[-C--:B------:R-:W-:Y:S02]  /*57f0*/  @P2 SHF.R.U32.HI R3, RZ, R69.reuse, R22 ;  /* 0x00000045ff032219 */ /* 0x080fe40000011616 */
[----:B------:R-:W-:Y:S02]  /*5800*/  SHF.R.U32.HI R22, RZ, R174, R23 ;  /* 0x000000aeff167219 */ /* 0x000fe40000011617 */
[----:B------:R-:W-:Y:S01]  /*5810*/  @P2 SHF.R.U32.HI R7, RZ, R69, R24 ;  /* 0x00000045ff072219 */ /* 0x000fe20000011618 */
[C---:B------:R-:W-:Y:S01]  /*5820*/  IMAD R2, R72.reuse, R3, RZ ;  /* 0x0000000348027224 */ /* 0x040fe200078e02ff */
[----:B------:R-:W-:Y:S02]  /*5830*/  SEL R5, R75, R22, !P0 ;  /* 0x000000164b057207 */ /* 0x000fe40004000000 */
[----:B------:R-:W-:Y:S01]  /*5840*/  SEL R3, R77, R26, !P3 ;  /* 0x0000001a4d037207 */ /* 0x000fe20005800000 */
[----:B------:R-:W-:Y:S01]  /*5850*/  IMAD R4, R72, R7, RZ ;  /* 0x0000000748047224 */ /* 0x000fe200078e02ff */
[C---:B------:R-:W-:Y:S01]  /*5860*/  ISETP.GE.AND P0, PT, R5.reuse, R2, PT ;  /* 0x000000020500720c */ /* 0x040fe20003f06270 */
[----:B------:R-:W-:Y:S03]  /*5870*/  IMAD.HI.U32 R6, R5, R68, RZ ;  /* 0x0000004405067227 */ /* 0x000fe600078e00ff */
[----:B------:R-:W-:Y:S01]  /*5880*/  ISETP.GE.OR P0, PT, R3, R4, P0 ;  /* 0x000000040300720c */ /* 0x000fe20000706670 */
[----:B------:R-:W-:Y:S01]  /*5890*/  IMAD.MOV R4, RZ, RZ, -R3 ;  /* 0x000000ffff047224 */ /* 0x000fe200078e0a03 */
[-C--:B------:R-:W-:Y:S03]  /*58a0*/  SHF.R.U32.HI R6, RZ, R69.reuse, R6 ;  /* 0x00000045ff067219 */ /* 0x080fe60000011606 */
[----:B------:R-:W-:Y:S01]  /*58b0*/  IMAD R77, R74, R4, R77 ;  /* 0x000000044a4d7224 */ /* 0x000fe200078e024d */
[----:B------:R-:W-:Y:S05]  /*58c0*/  SEL R15, R5, R6, !P2 ;  /* 0x00000006050f7207 */ /* 0x000fea0005000000 */
[----:B------:R-:W-:Y:S02]  /*58d0*/  IMAD.MOV R6, RZ, RZ, -R15 ;  /* 0x000000ffff067224 */ /* 0x000fe400078e0a0f */
[C---:B------:R-:W-:Y:S04]  /*58e0*/  @!P0 IMAD.HI.U32 R2, R3.reuse, R68, RZ ;  /* 0x0000004403028227 */ /* 0x040fe800078e00ff */
[----:B------:R-:W-:Y:S01]  /*58f0*/  IMAD R6, R72, R6, R5 ;  /* 0x0000000648067224 */ /* 0x000fe200078e0205 */
[----:B------:R-:W-:Y:S04]  /*5900*/  @!P0 SHF.R.U32.HI R2, RZ, R69, R2 ;  /* 0x00000045ff028219 */ /* 0x000fe80000011602 */
[----:B------:R-:W-:Y:S02]  /*5910*/  @!P0 SEL R0, R3, R2, !P2 ;  /* 0x0000000203008207 */ /* 0x000fe40005000000 */
[----:B------:R-:W-:Y:S02]  /*5920*/  IADD3 R2, PT, PT, -R5, RZ, RZ ;  /* 0x000000ff05027210 */ /* 0x000fe40007ffe1ff */
[----:B------:R-:W-:Y:S01]  /*5930*/  @!P0 IADD3 R8, PT, PT, R15, -R0, RZ ;  /* 0x800000000f088210 */ /* 0x000fe20007ffe0ff */
[----:B------:R-:W-:Y:S02]  /*5940*/  @!P0 IMAD R0, R7, R6, R0 ;  /* 0x0000000607008224 */ /* 0x000fe400078e0200 */
[----:B------:R-:W-:Y:S02]  /*5950*/  IMAD R75, R70, R2, R75 ;  /* 0x00000002464b7224 */ /* 0x000fe400078e024b */
[----:B------:R-:W-:Y:S02]  /*5960*/  @!P0 IMAD R5, R8, R72, R3 ;  /* 0x0000004808058224 */ /* 0x000fe400078e0203 */
[----:B------:R-:W-:Y:S04]  /*5970*/  @!P0 IMAD.MOV.U32 R3, RZ, RZ, R0 ;  /* 0x000000ffff038224 */ /* 0x000fe800078e0000 */
[----:B------:R-:W-:Y:S02]  /*5980*/  IMAD R77, R3, R74, R77 ;  /* 0x0000004a034d7224 */ /* 0x000fe400078e024d */
[----:B------:R-:W-:Y:S07]  /*5990*/  IMAD R75, R5, R70, R75 ;  /* 0x00000046054b7224 */ /* 0x000fee00078e024b */
.L_x_101:
[----:B-1----:R-:W-:Y:S01]  /*59a0*/  @!P1 ISETP.NE.AND P0, PT, R10, 0x1, PT ;  /* 0x000000010a00980c */ /* 0x002fe20003f05270 */
[----:B------:R-:W-:Y:S01]  /*59b0*/  @!P1 IMAD.HI.U32 R0, R77, R12, RZ ;  /* 0x0000000c4d009227 */ /* 0x000fe200078e00ff */
[----:B------:R-:W-:Y:S01]  /*59c0*/  @!P1 ISETP.NE.AND P2, PT, R9, 0x1, PT ;  /* 0x000000010900980c */ /* 0x000fe20003f45270 */
[----:B------:R-:W-:Y:S01]  /*59d0*/  ULOP3.LUT UP0, URZ, UR48, 0x1b0, URZ, 0xc0, !UPT ;  /* 0x000001b030ff7892 */ /* 0x000fe2000f80c0ff */
[----:B------:R-:W-:Y:S01]  /*59e0*/  R2UR UR42, R21 ;  /* 0x00000000152a72ca */ /* 0x000fe200000e0000 */
[----:B------:R-:W-:Y:S01]  /*59f0*/  @!P1 IMAD.HI.U32 R3, R75, R11, RZ ;  /* 0x0000000b4b039227 */ /* 0x000fe200078e00ff */
[----:B------:R-:W-:Y:S02]  /*5a00*/  @!P1 SHF.R.U32.HI R0, RZ, R13, R0 ;  /* 0x0000000dff009219 */ /* 0x000fe40000011600 */
[----:B------:R-:W-:Y:S01]  /*5a10*/  R2UR UR41, R20 ;  /* 0x00000000142972ca */ /* 0x000fe200000e0000 */
[----:B------:R-:W-:Y:S01]  /*5a20*/  VIADD R195, R195, 0x1 ;  /* 0x00000001c3c37836 */ /* 0x000fe20000000000 */
[----:B------:R-:W-:Y:S02]  /*5a30*/  @!P1 SHF.R.U32.HI R2, RZ, R14, R3 ;  /* 0x0000000eff029219 */ /* 0x000fe40000011603 */
[----:B------:R-:W-:Y:S02]  /*5a40*/  @!P1 SEL R3, R77, R0, !P2 ;  /* 0x000000004d039207 */ /* 0x000fe40005000000 */
[----:B------:R-:W-:Y:S02]  /*5a50*/  @!P1 SEL R2, R75, R2, !P0 ;  /* 0x000000024b029207 */ /* 0x000fe40004000000 */
[----:B------:R-:W-:Y:S01]  /*5a60*/  @P4 SHF.R.U32.HI R179, RZ, 0x10, R17 ;  /* 0x00000010ffb34819 */ /* 0x000fe20000011611 */
[----:B------:R-:W-:Y:S02]  /*5a70*/  USHF.L.U32 UR42, UR42, 0x7, URZ ;  /* 0x000000072a2a7899 */ /* 0x000fe400080006ff */
[----:B------:R-:W-:Y:S02]  /*5a80*/  @!P1 IMAD.IADD R0, R2, 0x1, -R3 ;  /* 0x0000000102009824 */ /* 0x000fe400078e0a03 */
[----:B------:R-:W-:Y:S01]  /*5a90*/  @!P1 IMAD.IADD R2, R3, 0x1, -R2 ;  /* 0x0000000103029824 */ /* 0x000fe200078e0a02 */
[----:B------:R-:W-:Y:S01]  /*5aa0*/  USHF.L.U32 UR41, UR41, 0x7, URZ ;  /* 0x0000000729297899 */ /* 0x000fe200080006ff */
[----:B------:R-:W-:Y:S02]  /*5ab0*/  @!P1 IMAD R77, R0, R9, R77 ;  /* 0x00000009004d9224 */ /* 0x000fe400078e024d */
[----:B------:R-:W-:Y:S01]  /*5ac0*/  @!P1 IMAD R75, R2, R10, R75 ;  /* 0x0000000a024b9224 */ /* 0x000fe200078e024b */
[----:B------:R-:W-:Y:S08]  /*5ad0*/  BRA.U !UP0, `(.L_x_102) ;  /* 0x0000000108407547 */ /* 0x000ff0000b800000 */
[----:B------:R-:W1:Y:S01]  /*5ae0*/  LDCU.64 UR8, c[0x4][0x80] ;  /* 0x01001000ff0877ac */ /* 0x000e620008000a00 */
[----:B------:R-:W-:Y:S01]  /*5af0*/  MOV R3, 0x0 ;  /* 0x0000000000037802 */ /* 0x000fe20000000f00 */
[----:B------:R-:W-:Y:S02]  /*5b00*/  HFMA2 R12, -RZ, RZ, 0, 5.9604644775390625e-08 ;  /* 0x00000001ff0c7431 */ /* 0x000fe400000001ff */
[----:B------:R-:W-:Y:S02]  /*5b10*/  IMAD.MOV.U32 R8, RZ, RZ, 0x70 ;  /* 0x00000070ff087424 */ /* 0x000fe400078e00ff */
[----:B------:R-:W-:Y:S01]  /*5b20*/  IMAD.MOV.U32 R13, RZ, RZ, RZ ;  /* 0x000000ffff0d7224 */ /* 0x000fe200078e00ff */
[----:B------:R-:W2:Y:S01]  /*5b30*/  LDCU.64 UR6, c[0x4][0x88] ;  /* 0x01001100ff0677ac */ /* 0x000ea20008000a00 */
[----:B------:R-:W3:Y:S01]  /*5b40*/  LDC.64 R2, c[0x4][R3] ;  /* 0x0100000003027b82 */ /* 0x000ee20000000a00 */
[----:B------:R-:W4:Y:S01]  /*5b50*/  LDCU.64 UR4, c[0x4][0x8] ;  /* 0x01000100ff0477ac */ /* 0x000f220008000a00 */
[----:B-1----:R-:W-:Y:S01]  /*5b60*/  MOV R5, UR9 ;  /* 0x0000000900057c02 */ /* 0x002fe20008000f00 */
[----:B------:R-:W-:Y:S01]  /*5b70*/  IMAD.U32 R4, RZ, RZ, UR8 ;  /* 0x00000008ff047e24 */ /* 0x000fe2000f8e00ff */
[----:B--2---:R-:W-:Y:S01]  /*5b80*/  MOV R7, UR7 ;  /* 0x0000000700077c02 */ /* 0x004fe20008000f00 */
[----:B------:R-:W-:Y:S01]  /*5b90*/  IMAD.U32 R6, RZ, RZ, UR6 ;  /* 0x00000006ff067e24 */ /* 0x000fe2000f8e00ff */
[----:B----4-:R-:W-:Y:S01]  /*5ba0*/  MOV R11, UR5 ;  /* 0x00000005000b7c02 */ /* 0x010fe20008000f00 */
[----:B------:R-:W-:Y:S02]  /*5bb0*/  IMAD.U32 R10, RZ, RZ, UR4 ;  /* 0x00000004ff0a7e24 */ /* 0x000fe4000f8e00ff */
[----:B------:R-:W-:Y:S07]  /*5bc0*/  LEPC R20, `(.L_x_102) ;  /* 0x000000001014794e */ /* 0x000fee0000000000 */
[----:B---3-5:R-:W-:Y:S05]  /*5bd0*/  CALL.ABS.NOINC R2 ;  /* 0x0000000002007343 */ /* 0x028fea0003c00000 */
.L_x_102:
[----:B------:R-:W-:Y:S01]  /*5be0*/  LOP3.LUT P0, RZ, R192, 0x1b0, RZ, 0xc0, !PT ;  /* 0x000001b0c0ff7812 */ /* 0x000fe2000780c0ff */
[----:B------:R-:W-:Y:S11]  /*5bf0*/  BSSY.RECONVERGENT B6, `(.L_x_103) ;  /* 0x0000013000067945 */ /* 0x000ff60003800200 */
[----:B------:R-:W-:Y:S01]  /*5c00*/  @!UPT UIADD3 URZ, UPT, UPT, URZ, URZ, URZ ;  /* 0x000000fffffff290 */ /* 0x000fe2000fffe0ff */
[----:B------:R-:W-:Y:S05]  /*5c10*/  @!P0 BRA `(.L_x_104) ;  /* 0x0000000000408947 */ /* 0x000fea0003800000 */
        /* <DEDUP_REMOVED lines=16> */
.L_x_104:
[----:B------:R-:W-:Y:S05]  /*5d20*/  BSYNC.RECONVERGENT B6 ;  /* 0x0000000000067941 */ /* 0x000fea0003800200 */
.L_x_103:
[----:B------:R-:W-:Y:S01]  /*5d30*/  ISETP.NE.U32.AND P4, PT, R166, RZ, PT ;  /* 0x000000ffa600720c */ /* 0x000fe20003f85070 */
[----:B------:R-:W-:Y:S01]  /*5d40*/  UISETP.NE.AND UP2, UPT, UR50, URZ, UPT ;  /* 0x000000ff3200728c */ /* 0x000fe2000bf45270 */
[----:B------:R-:W-:Y:S01]  /*5d50*/  ISETP.NE.U32.AND P2, PT, RZ, UR38, PT ;  /* 0x00000026ff007c0c */ /* 0x000fe2000bf45070 */
[----:B------:R-:W-:Y:S01]  /*5d60*/  UISETP.NE.U32.AND UP1, UPT, UR44, URZ, UPT ;  /* 0x000000ff2c00728c */ /* 0x000fe2000bf25070 */
[----:B------:R-:W-:Y:S01]  /*5d70*/  ISETP.NE.AND.EX P4, PT, R167, RZ, PT, P4 ;  /* 0x000000ffa700720c */ /* 0x000fe20003f85340 */
[----:B------:R-:W-:Y:S01]  /*5d80*/  UPLOP3.LUT UP0, UPT, UPT, UPT, UPT, 0x40, 0x4 ;  /* 0x000000000004789c */ /* 0x000fe20003f0e870 */
[----:B------:R-:W-:Y:S01]  /*5d90*/  ISETP.NE.AND.EX P2, PT, RZ, UR39, PT, P2 ;  /* 0x00000027ff007c0c */ /* 0x000fe2000bf45320 */
[----:B------:R-:W-:Y:S01]  /*5da0*/  UISETP.NE.AND.EX UP1, UPT, UR45, URZ, UPT, UP1 ;  /* 0x000000ff2d00728c */ /* 0x000fe2000bf25310 */
[----:B------:R-:W-:Y:S04]  /*5db0*/  PLOP3.LUT P1, PT, PT, PT, UP2, 0x80, 0x8 ;  /* 0x000000000008781c */ /* 0x000fe80003f2f028 */
[----:B------:R-:W-:Y:S06]  /*5dc0*/  @UP2 UPLOP3.LUT UP0, UPT, UPT, UPT, UP1, 0x80, 0x8 ;  /* 0x000000000008289c */ /* 0x000fec0003f0f010 */
[----:B------:R-:W-:Y:S01]  /*5dd0*/  PLOP3.LUT P0, PT, PT, PT, UP0, 0x80, 0x8 ;  /* 0x000000000008781c */ /* 0x000fe20003f0f008 */
[----:B------:R-:W-:Y:S01]  /*5de0*/  @!UPT UIADD3 URZ, UPT, UPT, URZ, URZ, URZ ;  /* 0x000000fffffff290 */ /* 0x000fe2000fffe0ff */
[----:B------:R-:W-:Y:S11]  /*5df0*/  BRA.U !UP1, `(.L_x_105) ;  /* 0x0000000109387547 */ /* 0x000ff6000b800000 */
[----:B------:R-:W-:Y:S01]  /*5e00*/  UISETP.NE.U32.AND UP0, UPT, UR38, URZ, UPT ;  /* 0x000000ff2600728c */ /* 0x000fe2000bf05070 */
[----:B------:R-:W-:Y:S02]  /*5e10*/  HFMA2 R0, -RZ, RZ, 0, 5.9604644775390625e-08 ;  /* 0x00000001ff007431 */ /* 0x000fe400000001ff */
[----:B------:R-:W-:Y:S01]  /*5e20*/  IMAD.MOV.U32 R171, RZ, RZ, 0x1 ;  /* 0x00000001ffab7424 */ /* 0x000fe200078e00ff */
[----:B------:R-:W-:Y:S06]  /*5e30*/  UISETP.NE.AND.EX UP0, UPT, UR39, URZ, UPT, UP0 ;  /* 0x000000ff2700728c */ /* 0x000fec000bf05300 */
[----:B------:R-:W-:Y:S05]  /*5e40*/  PLOP3.LUT P3, PT, PT, PT, UP0, 0x80, 0x8 ;  /* 0x000000000008781c */ /* 0x000fea0003f6f008 */
[----:B------:R-:W1:Y:S01]  /*5e50*/  @UP0 LDCU.64 UR6, c[0x0][0x888] ;  /* 0x00011100ff0607ac */ /* 0x000e620008000a00 */
[----:B------:R-:W-:Y:S07]  /*5e60*/  @UP0 UIMAD UR4, UR36, UR44, URZ ;  /* 0x0000002c240402a4 */ /* 0x000fee000f8e02ff */
[----:B------:R-:W-:Y:S01]  /*5e70*/  @!P3 PRMT R171, R0, 0x7610, R171 ;  /* 0x0000761000abb816 */ /* 0x000fe200000000ab */
[----:B-1----:R-:W-:Y:S03]  /*5e80*/  @UP0 UIMAD.WIDE UR6, UR4, 0x4, UR6 ;  /* 0x00000004040608a5 */ /* 0x002fe6000f8e0206 */
[----:B------:R-:W1:Y:S03]  /*5e90*/  @!UP0 LDCU UR4, c[0x0][0x880] ;  /* 0x00011000ff0487ac */ /* 0x000e660008000800 */
[----:B------:R-:W-:Y:S01]  /*5ea0*/  IMAD.U32 R2, RZ, RZ, UR6 ;  /* 0x00000006ff027e24 */ /* 0x000fe2000f8e00ff */
[----:B------:R-:W-:Y:S05]  /*5eb0*/  MOV R3, UR7 ;  /* 0x0000000700037c02 */ /* 0x000fea0008000f00 */
[----:B-----5:R2:W5:Y:S02]  /*5ec0*/  @P3 LDG.E R81, desc[UR46][R2.64] ;  /* 0x0000002e02513981 */ /* 0x020564000c1e1900 */
[----:B-12---:R-:W-:Y:S02]  /*5ed0*/  @!P3 IMAD.U32 R81, RZ, RZ, UR4 ;  /* 0x00000004ff51be24 */ /* 0x006fe4000f8e00ff */
.L_x_105:
[----:B------:R-:W-:Y:S05]  /*5ee0*/  @!P4 BRA `(.L_x_106) ;  /* 0x000000000020c947 */ /* 0x000fea0003800000 */
[----:B------:R-:W-:Y:S04]  /*5ef0*/  ISETP.NE.U32.AND P3, PT, R164, RZ, PT ;  /* 0x000000ffa400720c */ /* 0x000fe80003f65070 */
[----:B------:R-:W-:Y:S11]  /*5f00*/  ISETP.NE.AND.EX P3, PT, R165, RZ, PT, P3 ;  /* 0x000000ffa500720c */ /* 0x000ff60003f65330 */
[----:B------:R-:W-:Y:S02]  /*5f10*/  @!UPT UIADD3 URZ, UPT, UPT, URZ, URZ, URZ ;  /* 0x000000fffffff290 */ /* 0x000fe4000fffe0ff */
[----:B------:R-:W1:Y:S01]  /*5f20*/  @P3 LDC.64 R2, c[0x0][0x8a8] ;  /* 0x00022a00ff023b82 */ /* 0x000e620000000a00 */
[----:B------:R-:W-:Y:S04]  /*5f30*/  @P3 IMAD R0, R166, UR36, RZ ;  /* 0x00000024a6003c24 */ /* 0x000fe8000f8e02ff */
[----:B-1----:R-:W-:Y:S05]  /*5f40*/  @P3 IMAD.WIDE R2, R0, 0x4, R2 ;  /* 0x0000000400023825 */ /* 0x002fea00078e0202 */
[----:B-----5:R1:W5:Y:S02]  /*5f50*/  @P3 LDG.E R78, desc[UR46][R2.64] ;  /* 0x0000002e024e3981 */ /* 0x020364000c1e1900 */
[----:B-1----:R-:W2:Y:S02]  /*5f60*/  @!P3 LDC R78, c[0x0][0x8a0] ;  /* 0x00022800ff4ebb82 */ /* 0x002ea40000000800 */
.L_x_106:
[----:B-----5:R-:W-:Y:S01]  /*5f70*/  FSETP.NEU.AND P4, PT, R81, RZ, PT ;  /* 0x000000ff5100720b */ /* 0x020fe20003f8d000 */
[----:B------:R-:W-:Y:S01]  /*5f80*/  BSSY B1, `(.L_x_107) ;  /* 0x0000047000017945 */ /* 0x000fe20003800000 */
[----:B------:R-:W-:Y:S01]  /*5f90*/  SEL R5, RZ, 0xffffffff, P2 ;  /* 0xffffffffff057807 */ /* 0x000fe20001000000 */
[----:B------:R-:W-:Y:S01]  /*5fa0*/  IMAD.MOV.U32 R208, RZ, RZ, 0x1 ;  /* 0x00000001ffd07424 */ /* 0x000fe200078e00ff */
[----:B------:R-:W-:Y:S01]  /*5fb0*/  LOP3.LUT P3, RZ, R171, 0xff, RZ, 0xc0, !PT ;  /* 0x000000ffabff7812 */ /* 0x000fe2000786c0ff */
[C---:B------:R-:W-:Y:S01]  /*5fc0*/  IMAD R80, R76.reuse, 0x80, R79 ;  /* 0x000000804c507824 */ /* 0x040fe200078e024f */
[----:B------:R-:W-:Y:S02]  /*5fd0*/  @P1 SEL R0, RZ, 0xffffffff, P4 ;  /* 0xffffffffff001807 */ /* 0x000fe40002000000 */
[----:B------:R-:W-:Y:S02]  /*5fe0*/  CS2R R162, SRZ ;  /* 0x0000000000a27805 */ /* 0x000fe4000001ff00 */
[----:B------:R-:W-:Y:S02]  /*5ff0*/  LEA R3, R181, UR49, 0x3 ;  /* 0x00000031b5037c11 */ /* 0x000fe4000f8e18ff */
[----:B------:R-:W-:Y:S02]  /*6000*/  CS2R R160, SRZ ;  /* 0x0000000000a07805 */ /* 0x000fe4000001ff00 */
[----:B------:R-:W-:Y:S02]  /*6010*/  @P0 SEL R0, R5, R0, !P3 ;  /* 0x0000000005000207 */ /* 0x000fe40005800000 */
[----:B------:R-:W-:Y:S02]  /*6020*/  CS2R R158, SRZ ;  /* 0x00000000009e7805 */ /* 0x000fe4000001ff00 */
[----:B------:R-:W-:Y:S02]  /*6030*/  LEA R207, R76, UR49, 0x3 ;  /* 0x000000314ccf7c11 */ /* 0x000fe4000f8e18ff */
[----:B------:R-:W-:Y:S02]  /*6040*/  CS2R R156, SRZ ;  /* 0x00000000009c7805 */ /* 0x000fe4000001ff00 */
[----:B------:R-:W-:Y:S02]  /*6050*/  @P1 LOP3.LUT R0, R0, 0x1, RZ, 0xc0, !PT ;  /* 0x0000000100001812 */ /* 0x000fe400078ec0ff */
[----:B------:R-:W-:Y:S02]  /*6060*/  CS2R R154, SRZ ;  /* 0x00000000009a7805 */ /* 0x000fe4000001ff00 */
[----:B------:R-:W-:Y:S02]  /*6070*/  SHF.L.U32 R2, R183, 0x1f, RZ ;  /* 0x0000001fb7027819 */ /* 0x000fe400000006ff */
[----:B------:R-:W-:Y:S02]  /*6080*/  CS2R R152, SRZ ;  /* 0x0000000000987805 */ /* 0x000fe4000001ff00 */
[----:B------:R-:W-:Y:S02]  /*6090*/  ISETP.NE.U32.OR P6, PT, R0, 0x1, !P1 ;  /* 0x000000010000780c */ /* 0x000fe40004fc5470 */
[----:B------:R-:W-:Y:S02]  /*60a0*/  CS2R R150, SRZ ;  /* 0x0000000000967805 */ /* 0x000fe4000001ff00 */
[----:B------:R-:W-:Y:S02]  /*60b0*/  PLOP3.LUT P2, PT, PT, PT, UP1, 0x80, 0x8 ;  /* 0x000000000008781c */ /* 0x000fe40003f4f018 */
[----:B------:R-:W-:Y:S02]  /*60c0*/  CS2R R148, SRZ ;  /* 0x0000000000947805 */ /* 0x000fe4000001ff00 */
[----:B------:R-:W-:Y:S02]  /*60d0*/  SEL R0, RZ, 0xffffffff, P4 ;  /* 0xffffffffff007807 */ /* 0x000fe40002000000 */
[----:B------:R-:W-:Y:S03]  /*60e0*/  P2R R184, PR, RZ, 0x40 ;  /* 0x00000040ffb87803 */ /* 0x000fe60000000000 */
[----:B------:R-:W-:Y:S04]  /*60f0*/  @P6 SHF.L.U32 R4, R180, 0x1f, RZ ;  /* 0x0000001fb4046819 */ /* 0x000fe800000006ff */
[----:B------:R-:W-:Y:S01]  /*6100*/  @P2 SEL R0, R5, R0, !P3 ;  /* 0x0000000005002207 */ /* 0x000fe20005800000 */
[----:B------:R-:W1:Y:S03]  /*6110*/  @P6 SYNCS.PHASECHK.TRANS64.TRYWAIT P1, [R3+URZ+0x180], R4 ;  /* 0x00018004030065a7 */ /* 0x000e6600080211ff */
[----:B------:R-:W-:Y:S04]  /*6120*/  LOP3.LUT R0, R0, 0x1, RZ, 0xc0, !PT ;  /* 0x0000000100007812 */ /* 0x000fe800078ec0ff */
[----:B------:R-:W-:Y:S04]  /*6130*/  ISETP.NE.U32.AND P5, PT, R0, 0x1, PT ;  /* 0x000000010000780c */ /* 0x000fe80003fa5070 */
[----:B------:R-:W-:Y:S01]  /*6140*/  P2R R209, PR, RZ, 0x20 ;  /* 0x00000020ffd17803 */ /* 0x000fe20000000000 */
[----:B------:R3:W4:Y:S01]  /*6150*/  SYNCS.PHASECHK.TRANS64.TRYWAIT P0, [R207+URZ+0x1d0], R2 ;  /* 0x0001d002cf0075a7 */ /* 0x00072200080011ff */
[----:B-1----:R-:W-:Y:S01]  /*6160*/  @P6 SEL R208, RZ, 0x1, !P1 ;  /* 0x00000001ffd06807 */ /* 0x002fe20004800000 */
[----:B---3--:R-:W-:Y:S06]  /*6170*/  @!P6 BRA `(.L_x_108) ;  /* 0x00000000009ce947 */ /* 0x008fec0003800000 */
[----:B------:R-:W-:Y:S01]  /*6180*/  @P5 IMAD R6, R181, 0x2000, R190 ;  /* 0x00002000b5065824 */ /* 0x000fe200078e02be */
[----:B------:R-:W-:Y:S01]  /*6190*/  ISETP.NE.AND P1, PT, R208, RZ, PT ;  /* 0x000000ffd000720c */ /* 0x000fe20003f25270 */
[----:B------:R-:W-:Y:S01]  /*61a0*/  BSSY B0, `(.L_x_109) ;  /* 0x0000010000007945 */ /* 0x000fe20003800000 */
[----:B------:R-:W-:Y:S01]  /*61b0*/  CS2R R150, SRZ ;  /* 0x0000000000967805 */ /* 0x000fe2000001ff00 */
[--C-:B------:R-:W-:Y:S01]  /*61c0*/  @P5 IMAD R7, R191, -0x10, R6.reuse ;  /* 0xfffffff0bf075824 */ /* 0x100fe200078e0206 */
[----:B------:R-:W-:Y:S01]  /*61d0*/  CS2R R148, SRZ ;  /* 0x0000000000947805 */ /* 0x000fe2000001ff00 */
[----:B------:R-:W-:Y:S01]  /*61e0*/  @P5 IMAD R5, R189, -0x10, R6 ;  /* 0xfffffff0bd055824 */ /* 0x000fe200078e0206 */
[----:B------:R-:W-:Y:S01]  /*61f0*/  CS2R R158, SRZ ;  /* 0x00000000009e7805 */ /* 0x000fe2000001ff00 */
[----:B------:R-:W-:Y:S01]  /*6200*/  @P5 IMAD R4, R188, 0x10, R7 ;  /* 0x00000010bc045824 */ /* 0x000fe200078e0207 */
[----:B------:R-:W-:Y:S02]  /*6210*/  CS2R R156, SRZ ;  /* 0x00000000009c7805 */ /* 0x000fe4000001ff00 */
[----:B------:R-:W-:Y:S02]  /*6220*/  CS2R R154, SRZ ;  /* 0x00000000009a7805 */ /* 0x000fe4000001ff00 */
[----:B------:R-:W-:Y:S02]  /*6230*/  CS2R R152, SRZ ;  /* 0x0000000000987805 */ /* 0x000fe4000001ff00 */
[----:B------:R-:W-:Y:S02]  /*6240*/  CS2R R162, SRZ ;  /* 0x0000000000a27805 */ /* 0x000fe4000001ff00 */
[----:B------:R-:W-:Y:S01]  /*6250*/  CS2R R160, SRZ ;  /* 0x0000000000a07805 */ /* 0x000fe2000001ff00 */
[----:B------:R-:W-:Y:S06]  /*6260*/  @P1 BRA `(.L_x_110) ;  /* 0x00000000000c1947 */ /* 0x000fec0003800000 */
[----:B------:R-:W-:Y:S04]  /*6270*/  SHF.L.U32 R0, R180, 0x1f, RZ ;  /* 0x0000001fb4007819 */ /* 0x000fe800000006ff */
[----:B------:R-:W1:Y:S02]  /*6280*/  SYNCS.PHASECHK.TRANS64.TRYWAIT P1, [R3+URZ+0x180], R0 ;  /* 0x00018000030075a7 */ /* 0x000e6400080211ff */
[----:B-1----:R-:W-:Y:S05]  /*6290*/  @!P1 BRA `(.L_x_111) ;  /* 0x0000003c00009947 */ /* 0x002fea0003800000 */
.L_x_110:
[----:B------:R-:W-:Y:S05]  /*62a0*/  BSYNC B0 ;  /* 0x0000000000007941 */ /* 0x000fea0003800000 */
.L_x_109:
[----:B------:R-:W-:Y:S01]  /*62b0*/  ISETP.NE.AND P1, PT, R209, RZ, PT ;  /* 0x000000ffd100720c */ /* 0x000fe20003f25270 */
[----:B-1----:R-:W-:Y:S02]  /*62c0*/  VIADD R3, R3, 0x190 ;  /* 0x0000019003037836 */ /* 0x002fe40000000000 */
[----:B------:R-:W-:Y:S02]  /*62d0*/  IMAD.U32 R0, RZ, RZ, UR37 ;  /* 0x00000025ff007e24 */ /* 0x000fe4000f8e00ff */
[----:B------:R-:W-:Y:S03]  /*62e0*/  VIADD R181, R181, 0x1 ;  /* 0x00000001b5b57836 */ /* 0x000fe60000000000 */
[----:B------:R-:W-:Y:S05]  /*62f0*/  PRMT R0, R0, 0x654, R3 ;  /* 0x0000065400007816 */ /* 0x000fea0000000003 */
[----:B------:R1:W3:Y:S04]  /*6300*/  @P1 LDS.128 R148, [R6] ;  /* 0x0000000006941984 */ /* 0x0002e80000000c00 */
[----:B------:R1:W1:Y:S04]  /*6310*/  @P1 LDS.128 R156, [R5+0x20] ;  /* 0x00002000059c1984 */ /* 0x0002680000000c00 */
[----:B------:R1:W1:Y:S04]  /*6320*/  @P1 LDS.128 R152, [R7+0x10] ;  /* 0x0000100007981984 */ /* 0x0002680000000c00 */
[----:B------:R1:W1:Y:S01]  /*6330*/  @P1 LDS.128 R160, [R4+0x10] ;  /* 0x0000100004a01984 */ /* 0x0002620000000c00 */
[C---:B------:R-:W-:Y:S01]  /*6340*/  ISETP.NE.AND P1, PT, R181.reuse, 0x2, PT ;  /* 0x00000002b500780c */ /* 0x040fe20003f25270 */
[----:B------:R-:W-:Y:S01]  /*6350*/  @!PT LDS RZ, [RZ] ;  /* 0x00000000fffff984 */ /* 0x000fe20000000800 */
[----:B------:R-:W-:Y:S01]  /*6360*/  @!PT LDS RZ, [RZ] ;  /* 0x00000000fffff984 */ /* 0x000fe20000000800 */
[----:B------:R-:W-:Y:S01]  /*6370*/  @!PT LDS RZ, [RZ] ;  /* 0x00000000fffff984 */ /* 0x000fe20000000800 */
[----:B------:R-:W-:Y:S01]  /*6380*/  @!PT LDS RZ, [RZ] ;  /* 0x00000000fffff984 */ /* 0x000fe20000000800 */
[----:B------:R5:W-:Y:S06]  /*6390*/  MEMBAR.ALL.CTA ;  /* 0x0000000000007992 */ /* 0x000bec0000008000 */
[----:B-----5:R-:W5:Y:S01]  /*63a0*/  FENCE.VIEW.ASYNC.S ;  /* 0x00000000000073c6 */ /* 0x020f620000000000 */
[----:B------:R-:W-:Y:S02]  /*63b0*/  SEL R3, RZ, 0x1, P1 ;  /* 0x00000001ff037807 */ /* 0x000fe40000800000 */
[----:B------:R-:W-:Y:S02]  /*63c0*/  SEL R181, R181, RZ, P1 ;  /* 0x000000ffb5b57207 */ /* 0x000fe40000800000 */
[----:B------:R-:W-:Y:S01]  /*63d0*/  LOP3.LUT R180, R180, R3, RZ, 0x3c, !PT ;  /* 0x00000003b4b47212 */ /* 0x000fe200078e3cff */
[----:B-----5:R1:W-:Y:S06]  /*63e0*/  SYNCS.ARRIVE.TRANS64.RED.A1T0 RZ, [R0+URZ], RZ ;  /* 0x000000ff00ff79a7 */ /* 0x0203ec00081004ff */
.L_x_108:
[----:B------:R-:W-:Y:S05]  /*63f0*/  BSYNC B1 ;  /* 0x0000000000017941 */ /* 0x000fea0003800000 */
.L_x_107:
[----:B-1----:R-:W-:Y:S04]  /*6400*/  SHF.R.U32.HI R0, RZ, 0x15, R80 ;  /* 0x00000015ff007819 */ /* 0x002fe80000011650 */
[----:B------:R-:W-:Y:S01]  /*6410*/  LOP3.LUT P1, RZ, R0, 0x3, R173, 0x48, !PT ;  /* 0x0000000300ff7812 */ /* 0x000fe200078248ad */
[----:B------:R-:W-:Y:S01]  /*6420*/  @!UPT UIADD3 URZ, UPT, UPT, URZ, URZ, URZ ;  /* 0x000000fffffff290 */ /* 0x000fe2000fffe0ff */
[----:B----4-:R-:W-:Y:S11]  /*6430*/  @P0 BRA `(.L_x_112) ;  /* 0x0000000000080947 */ /* 0x010ff60003800000 */
[----:B------:R-:W1:Y:S02]  /*6440*/  SYNCS.PHASECHK.TRANS64.TRYWAIT P0, [R207+URZ+0x1d0], R2 ;  /* 0x0001d002cf0075a7 */ /* 0x000e6400080011ff */
[----:B-1----:R-:W-:Y:S05]  /*6450*/  @!P0 BRA `(.L_x_113) ;  /* 0x0000003800a48947 */ /* 0x002fea0003800000 */
.L_x_112:
[----:B------:R-:W-:Y:S04]  /*6460*/  BSSY.RECONVERGENT B6, `(.L_x_114) ;  /* 0x0000012000067945 */ /* 0x000fe80003800200 */
[----:B------:R-:W-:Y:S05]  /*6470*/  @!P1 BRA `(.L_x_115) ;  /* 0x0000000000409947 */ /* 0x000fea0003800000 */
[----:B------:R-:W4:Y:S01]  /*6480*/  LDCU.64 UR8, c[0x4][0x70] ;  /* 0x01000e00ff0877ac */ /* 0x000f220008000a00 */
[----:B------:R-:W-:Y:S01]  /*6490*/  MOV R3, 0x0 ;  /* 0x0000000000037802 */ /* 0x000fe20000000f00 */
[----:B------:R-:W-:Y:S02]  /*64a0*/  HFMA2 R12, -RZ, RZ, 0, 5.9604644775390625e-08 ;  /* 0x00000001ff0c7431 */ /* 0x000fe400000001ff */
[----:B------:R-:W-:Y:S02]  /*64b0*/  IMAD.MOV.U32 R8, RZ, RZ, 0x192 ;  /* 0x00000192ff087424 */ /* 0x000fe400078e00ff */
[----:B------:R-:W-:Y:S01]  /*64c0*/  IMAD.MOV.U32 R13, RZ, RZ, RZ ;  /* 0x000000ffff0d7224 */ /* 0x000fe200078e00ff */
[----:B------:R-:W5:Y:S01]  /*64d0*/  LDCU.64 UR6, c[0x4][0x78] ;  /* 0x01000f00ff0677ac */ /* 0x000f620008000a00 */
[----:B-1----:R-:W1:Y:S01]  /*64e0*/  LDC.64 R2, c[0x4][R3] ;  /* 0x0100000003027b82 */ /* 0x002e620000000a00 */
[----:B------:R-:W2:Y:S01]  /*64f0*/  LDCU.64 UR4, c[0x4][0x10] ;  /* 0x01000200ff0477ac */ /* 0x000ea20008000a00 */
[----:B----4-:R-:W-:Y:S01]  /*6500*/  MOV R5, UR9 ;  /* 0x0000000900057c02 */ /* 0x010fe20008000f00 */
[----:B------:R-:W-:Y:S01]  /*6510*/  IMAD.U32 R4, RZ, RZ, UR8 ;  /* 0x00000008ff047e24 */ /* 0x000fe2000f8e00ff */
[----:B-----5:R-:W-:Y:S01]  /*6520*/  MOV R7, UR7 ;  /* 0x0000000700077c02 */ /* 0x020fe20008000f00 */
[----:B------:R-:W-:Y:S01]  /*6530*/  IMAD.U32 R6, RZ, RZ, UR6 ;  /* 0x00000006ff067e24 */ /* 0x000fe2000f8e00ff */
[----:B--2---:R-:W-:Y:S01]  /*6540*/  MOV R11, UR5 ;  /* 0x00000005000b7c02 */ /* 0x004fe20008000f00 */
[----:B------:R-:W-:Y:S02]  /*6550*/  IMAD.U32 R10, RZ, RZ, UR4 ;  /* 0x00000004ff0a7e24 */ /* 0x000fe4000f8e00ff */
[----:B------:R-:W-:Y:S07]  /*6560*/  LEPC R20, `(.L_x_115) ;  /* 0x000000001014794e */ /* 0x000fee0000000000 */
[----:B-1-3--:R-:W-:Y:S05]  /*6570*/  CALL.ABS.NOINC R2 ;  /* 0x0000000002007343 */ /* 0x00afea0003c00000 */
.L_x_115:
[----:B------:R-:W-:Y:S05]  /*6580*/  BSYNC.RECONVERGENT B6 ;  /* 0x0000000000067941 */ /* 0x000fea0003800200 */
.L_x_114:
[-C--:B---3--:R-:W-:Y:S01]  /*6590*/  F2FP.F16.E4M3.UNPACK_B R83, R148.reuse ;  /* 0x00000094ff53723e */ /* 0x088fe200020006ff */
[----:B------:R-:W-:Y:S05]  /*65a0*/  WARPSYNC.ALL ;  /* 0x0000000000007948 */ /* 0x000fea0003800000 */
[----:B------:R-:W-:Y:S01]  /*65b0*/  R2UR UR4, R80 ;  /* 0x00000000500472ca */ /* 0x000fe200000e0000 */
[--C-:B------:R-:W-:Y:S01]  /*65c0*/  HADD2.F32 R82, -RZ, R83.reuse.H0_H0 ;  /* 0x20000053ff527230 */ /* 0x100fe20000004100 */
[----:B------:R-:W-:Y:S01]  /*65d0*/  F2FP.F16.E4M3.UNPACK_B R85, R148.H1 ;  /* 0x00000094ff55723e */ /* 0x000fe200030006ff */
[----:B------:R-:W-:Y:S01]  /*65e0*/  HADD2.F32 R83, -RZ, R83.H1_H1 ;  /* 0x30000053ff537230 */ /* 0x000fe20000004100 */
[-C--:B------:R-:W-:Y:S01]  /*65f0*/  F2FP.F16.E4M3.UNPACK_B R87, R149.reuse ;  /* 0x00000095ff57723e */ /* 0x080fe200020006ff */
[----:B------:R-:W-:Y:S01]  /*6600*/  BSSY.RECONVERGENT B0, `(.L_x_116) ;  /* 0x000011d000007945 */ /* 0x000fe20003800200 */
[----:B------:R-:W-:Y:S01]  /*6610*/  F2FP.F16.E4M3.UNPACK_B R89, R149.H1 ;  /* 0x00000095ff59723e */ /* 0x000fe200030006ff */
[----:B------:R-:W-:Y:S01]  /*6620*/  HADD2.F32 R84, -RZ, R85.H0_H0 ;  /* 0x20000055ff547230 */ /* 0x000fe20000004100 */
[-C--:B------:R-:W-:Y:S01]  /*6630*/  F2FP.F16.E4M3.UNPACK_B R91, R150.reuse ;  /* 0x00000096ff5b723e */ /* 0x080fe200020006ff */
[----:B------:R-:W-:Y:S01]  /*6640*/  HADD2.F32 R88, -RZ, R87.H1_H1 ;  /* 0x30000057ff587230 */ /* 0x000fe20000004100 */
[----:B------:R-:W-:Y:S01]  /*6650*/  F2FP.F16.E4M3.UNPACK_B R93, R150.H1 ;  /* 0x00000096ff5d723e */ /* 0x000fe200030006ff */
[----:B------:R-:W-:Y:S01]  /*6660*/  HADD2.F32 R86, -RZ, R85.H1_H1 ;  /* 0x30000055ff567230 */ /* 0x000fe20000004100 */
[-C--:B------:R-:W-:Y:S01]  /*6670*/  F2FP.F16.E4M3.UNPACK_B R95, R151.reuse ;  /* 0x00000097ff5f723e */ /* 0x080fe200020006ff */
[----:B------:R-:W2:Y:S01]  /*6680*/  LDTM.x64 R4, tmem[UR4] ;  /* 0x00000004000479ee */ /* 0x000ea20008340000 */
[----:B------:R-:W-:Y:S01]  /*6690*/  F2FP.F16.E4M3.UNPACK_B R97, R151.H1 ;  /* 0x00000097ff61723e */ /* 0x000fe200030006ff */
[----:B------:R-:W-:Y:S01]  /*66a0*/  HADD2.F32 R85, -RZ, R87.H0_H0 ;  /* 0x20000057ff557230 */ /* 0x000fe20000004100 */
[-C--:B------:R-:W-:Y:S01]  /*66b0*/  F2FP.F16.E4M3.UNPACK_B R99, R152.reuse ;  /* 0x00000098ff63723e */ /* 0x080fe200020006ff */
[----:B------:R-:W-:Y:S01]  /*66c0*/  HADD2.F32 R87, -RZ, R89.H0_H0 ;  /* 0x20000059ff577230 */ /* 0x000fe20000004100 */
[----:B------:R-:W-:Y:S01]  /*66d0*/  F2FP.F16.E4M3.UNPACK_B R101, R152.H1 ;  /* 0x00000098ff65723e */ /* 0x000fe200030006ff */
[----:B------:R-:W-:Y:S01]  /*66e0*/  HADD2.F32 R92, -RZ, R91.H1_H1 ;  /* 0x3000005bff5c7230 */ /* 0x000fe20000004100 */
[----:B------:R-:W-:Y:S01]  /*66f0*/  ISETP.NE.AND P6, PT, R184, RZ, PT ;  /* 0x000000ffb800720c */ /* 0x000fe20003fc5270 */
[----:B------:R-:W-:Y:S01]  /*6700*/  HADD2.F32 R96, -RZ, R95.H1_H1 ;  /* 0x3000005fff607230 */ /* 0x000fe20000004100 */
[----:B------:R-:W-:Y:S01]  /*6710*/  SHF.L.U32 R211, R176, 0x4, RZ ;  /* 0x00000004b0d37819 */ /* 0x000fe200000006ff */
[----:B------:R-:W-:Y:S01]  /*6720*/  HADD2.F32 R100, -RZ, R99.H1_H1 ;  /* 0x30000063ff647230 */ /* 0x000fe20000004100 */
[----:B------:R-:W-:Y:S01]  /*6730*/  SHF.L.U32 R219, R175, 0x4, RZ ;  /* 0x00000004afdb7819 */ /* 0x000fe200000006ff */
[----:B------:R-:W-:Y:S01]  /*6740*/  HADD2.F32 R90, -RZ, R89.H1_H1 ;  /* 0x30000059ff5a7230 */ /* 0x000fe20000004100 */
[C---:B------:R-:W-:Y:S01]  /*6750*/  IADD3 R204, PT, PT, R190.reuse, R211, RZ ;  /* 0x000000d3becc7210 */ /* 0x040fe20007ffe0ff */
[----:B------:R-:W-:Y:S01]  /*6760*/  HADD2.F32 R89, -RZ, R91.H0_H0 ;  /* 0x2000005bff597230 */ /* 0x000fe20000004100 */
[----:B------:R-:W-:Y:S01]  /*6770*/  IADD3 R206, PT, PT, R190, R219, RZ ;  /* 0x000000dbbece7210 */ /* 0x000fe20007ffe0ff */
[--C-:B------:R-:W-:Y:S01]  /*6780*/  HADD2.F32 R91, -RZ, R93.reuse.H0_H0 ;  /* 0x2000005dff5b7230 */ /* 0x100fe20000004100 */
[----:B------:R-:W-:Y:S01]  /*6790*/  SHF.L.U32 R217, R188, 0x4, RZ ;  /* 0x00000004bcd97819 */ /* 0x000fe200000006ff */
[----:B------:R-:W-:Y:S01]  /*67a0*/  HADD2.F32 R94, -RZ, R93.H1_H1 ;  /* 0x3000005dff5e7230 */ /* 0x000fe20000004100 */
[-C--:B------:R-:W-:Y:S01]  /*67b0*/  F2FP.F16.E4M3.UNPACK_B R103, R153.reuse ;  /* 0x00000099ff67723e */ /* 0x080fe200020006ff */
[----:B------:R-:W-:Y:S01]  /*67c0*/  HADD2.F32 R93, -RZ, R95.H0_H0 ;  /* 0x2000005fff5d7230 */ /* 0x000fe20000004100 */
[----:B------:R-:W-:Y:S01]  /*67d0*/  IADD3 R205, PT, PT, R217, R204, RZ ;  /* 0x000000ccd9cd7210 */ /* 0x000fe20007ffe0ff */
[----:B------:R-:W-:Y:S01]  /*67e0*/  HADD2.F32 R95, -RZ, R97.H0_H0 ;  /* 0x20000061ff5f7230 */ /* 0x000fe20000004100 */
[----:B------:R-:W-:Y:S01]  /*67f0*/  F2FP.F16.E4M3.UNPACK_B R105, R153.H1 ;  /* 0x00000099ff69723e */ /* 0x000fe200030006ff */
[C---:B--2---:R-:W-:Y:S01]  /*6800*/  FMUL R0, R78.reuse, R4 ;  /* 0x000000044e007220 */ /* 0x044fe20000400000 */
[C---:B-1----:R-:W-:Y:S01]  /*6810*/  FMUL R2, R78.reuse, R5 ;  /* 0x000000054e027220 */ /* 0x042fe20000400000 */
[C---:B------:R-:W-:Y:S01]  /*6820*/  FMUL R4, R78.reuse, R8 ;  /* 0x000000084e047220 */ /* 0x040fe20000400000 */
[C---:B------:R-:W-:Y:S01]  /*6830*/  FMUL R5, R78.reuse, R9 ;  /* 0x000000094e057220 */ /* 0x040fe20000400000 */
[C---:B------:R-:W-:Y:S01]  /*6840*/  FFMA R0, R81.reuse, R82, R0 ;  /* 0x0000005251007223 */ /* 0x040fe20000000000 */
[C---:B------:R-:W-:Y:S01]  /*6850*/  FFMA R2, R81.reuse, R83, R2 ;  /* 0x0000005351027223 */ /* 0x040fe20000000002 */
[C---:B------:R-:W-:Y:S01]  /*6860*/  FMUL R8, R78.reuse, R12 ;  /* 0x0000000c4e087220 */ /* 0x040fe20000400000 */
[C---:B------:R-:W-:Y:S01]  /*6870*/  FMUL R9, R78.reuse, R13 ;  /* 0x0000000d4e097220 */ /* 0x040fe20000400000 */
[C---:B------:R-:W-:Y:S01]  /*6880*/  FMUL R12, R78.reuse, R16 ;  /* 0x000000104e0c7220 */ /* 0x040fe20000400000 */
[C---:B------:R-:W-:Y:S01]  /*6890*/  FMUL R13, R78.reuse, R17 ;  /* 0x000000114e0d7220 */ /* 0x040fe20000400000 */
[C---:B------:R-:W-:Y:S01]  /*68a0*/  FMUL R16, R78.reuse, R20 ;  /* 0x000000144e107220 */ /* 0x040fe20000400000 */
[C---:B------:R-:W-:Y:S01]  /*68b0*/  FMUL R17, R78.reuse, R21 ;  /* 0x000000154e117220 */ /* 0x040fe20000400000 */
[----:B------:R-:W-:Y:S02]  /*68c0*/  HADD2.F32 R104, -RZ, R103.H1_H1 ;  /* 0x30000067ff687230 */ /* 0x000fe40000004100 */
[C---:B------:R-:W-:Y:S01]  /*68d0*/  FMUL R20, R78.reuse, R24 ;  /* 0x000000184e147220 */ /* 0x040fe20000400000 */
[C---:B------:R-:W-:Y:S01]  /*68e0*/  FMUL R21, R78.reuse, R25 ;  /* 0x000000194e157220 */ /* 0x040fe20000400000 */
[C---:B------:R-:W-:Y:S01]  /*68f0*/  FMUL R24, R78.reuse, R28 ;  /* 0x0000001c4e187220 */ /* 0x040fe20000400000 */
[C---:B------:R-:W-:Y:S01]  /*6900*/  FMUL R25, R78.reuse, R29 ;  /* 0x0000001d4e197220 */ /* 0x040fe20000400000 */
[C---:B------:R-:W-:Y:S01]  /*6910*/  FMUL R28, R78.reuse, R32 ;  /* 0x000000204e1c7220 */ /* 0x040fe20000400000 */
[C---:B------:R-:W-:Y:S01]  /*6920*/  FMUL R29, R78.reuse, R33 ;  /* 0x000000214e1d7220 */ /* 0x040fe20000400000 */
[C---:B------:R-:W-:Y:S01]  /*6930*/  FMUL R32, R78.reuse, R36 ;  /* 0x000000244e207220 */ /* 0x040fe20000400000 */
[----:B------:R-:W-:Y:S01]  /*6940*/  F2FP.F16.E4M3.UNPACK_B R107, R154 ;  /* 0x0000009aff6b723e */ /* 0x000fe200020006ff */
[C---:B------:R-:W-:Y:S01]  /*6950*/  FMUL R33, R78.reuse, R37 ;  /* 0x000000254e217220 */ /* 0x040fe20000400000 */
[C---:B------:R-:W-:Y:S01]  /*6960*/  FMUL R36, R78.reuse, R40 ;  /* 0x000000284e247220 */ /* 0x040fe20000400000 */
[----:B------:R-:W-:Y:S01]  /*6970*/  F2FP.F16.E4M3.UNPACK_B R109, R154.H1 ;  /* 0x0000009aff6d723e */ /* 0x000fe200030006ff */
[C---:B------:R-:W-:Y:S01]  /*6980*/  FMUL R37, R78.reuse, R41 ;  /* 0x000000294e257220 */ /* 0x040fe20000400000 */
[----:B------:R-:W-:Y:S02]  /*6990*/  HADD2.F32 R108, -RZ, R107.H1_H1 ;  /* 0x3000006bff6c7230 */ /* 0x000fe40000004100 */
        /* <DEDUP_REMOVED lines=26> */
[C---:B------:R-:W-:Y:S01]  /*6b40*/  FFMA R3, R81.reuse, R84, R3 ;  /* 0x0000005451037223 */ /* 0x040fe20000000003 */
[C---:B------:R-:W-:Y:S01]  /*6b50*/  FFMA R7, R81.reuse, R86, R7 ;  /* 0x0000005651077223 */ /* 0x040fe20000000007 */
[----:B------:R-:W-:Y:S01]  /*6b60*/  F2FP.F16.E4M3.UNPACK_B R127, R159 ;  /* 0x0000009fff7f723e */ /* 0x000fe200020006ff */
[C---:B------:R-:W-:Y:S01]  /*6b70*/  FFMA R4, R81.reuse, R85, R4 ;  /* 0x0000005551047223 */ /* 0x040fe20000000004 */
[C---:B------:R-:W-:Y:S01]  /*6b80*/  FFMA R5, R81.reuse, R88, R5 ;  /* 0x0000005851057223 */ /* 0x040fe20000000005 */
[----:B------:R-:W-:Y:S01]  /*6b90*/  F2FP.F16.E4M3.UNPACK_B R129, R159.H1 ;  /* 0x0000009fff81723e */ /* 0x000fe200030006ff */
[----:B------:R-:W-:Y:S01]  /*6ba0*/  FFMA R6, R81, R87, R6 ;  /* 0x0000005751067223 */ /* 0x000fe20000000006 */
[----:B------:R-:W-:Y:S01]  /*6bb0*/  F2FP.SATFINITE.E4M3.F32.PACK_AB_MERGE_C R185, R7, R3, RZ ;  /* 0x0000000307b9723e */ /* 0x000fe200048070ff */
[----:B------:R-:W-:Y:S02]  /*6bc0*/  HADD2.F32 R124, -RZ, R123.H1_H1 ;  /* 0x3000007bff7c7230 */ /* 0x000fe40000004100 */
[----:B------:R-:W-:Y:S01]  /*6bd0*/  FMUL R11, R78, R11 ;  /* 0x0000000b4e0b7220 */ /* 0x000fe20000400000 */
[----:B------:R-:W-:Y:S01]  /*6be0*/  HADD2.F32 R128, -RZ, R127.H1_H1 ;  /* 0x3000007fff807230 */ /* 0x000fe20000004100 */
[----:B------:R-:W-:Y:S01]  /*6bf0*/  F2FP.SATFINITE.E4M3.F32.PACK_AB_MERGE_C R184, R2, R0, R185 ;  /* 0x0000000002b8723e */ /* 0x000fe200048070b9 */
[C---:B------:R-:W-:Y:S01]  /*6c00*/  FMUL R10, R78.reuse, R14 ;  /* 0x0000000e4e0a7220 */ /* 0x040fe20000400000 */
[C---:B------:R-:W-:Y:S01]  /*6c10*/  FFMA R11, R81.reuse, R90, R11 ;  /* 0x0000005a510b7223 */ /* 0x040fe2000000000b */
[C---:B------:R-:W-:Y:S01]  /*6c20*/  FFMA R8, R81.reuse, R89, R8 ;  /* 0x0000005951087223 */ /* 0x040fe20000000008 */
[----:B------:R-:W-:Y:S01]  /*6c30*/  FFMA R9, R81, R92, R9 ;  /* 0x0000005c51097223 */ /* 0x000fe20000000009 */
[----:B------:R-:W-:Y:S01]  /*6c40*/  F2FP.F16.E4M3.UNPACK_B R131, R160 ;  /* 0x000000a0ff83723e */ /* 0x000fe200020006ff */
[----:B------:R-:W-:Y:S01]  /*6c50*/  HADD2.F32 R98, -RZ, R97.H1_H1 ;  /* 0x30000061ff627230 */ /* 0x000fe20000004100 */
[----:B------:R-:W-:Y:S01]  /*6c60*/  F2FP.SATFINITE.E4M3.F32.PACK_AB_MERGE_C R186, R11, R6, RZ ;  /* 0x000000060bba723e */ /* 0x000fe200048070ff */
[----:B------:R-:W-:Y:S01]  /*6c70*/  FFMA R10, R81, R91, R10 ;  /* 0x0000005b510a7223 */ /* 0x000fe2000000000a */
[----:B------:R-:W-:Y:S02]  /*6c80*/  HADD2.F32 R97, -RZ, R99.H0_H0 ;  /* 0x20000063ff617230 */ /* 0x000fe40000004100 */
[C---:B------:R-:W-:Y:S01]  /*6c90*/  FMUL R15, R78.reuse, R15 ;  /* 0x0000000f4e0f7220 */ /* 0x040fe20000400000 */
[----:B------:R-:W-:Y:S01]  /*6ca0*/  F2FP.SATFINITE.E4M3.F32.PACK_AB_MERGE_C R185, R5, R4, R186 ;  /* 0x0000000405b9723e */ /* 0x000fe200048070ba */
[----:B------:R-:W-:Y:S02]  /*6cb0*/  HADD2.F32 R132, -RZ, R131.H1_H1 ;  /* 0x30000083ff847230 */ /* 0x000fe40000004100 */
[C---:B------:R-:W-:Y:S01]  /*6cc0*/  FMUL R14, R78.reuse, R18 ;  /* 0x000000124e0e7220 */ /* 0x040fe20000400000 */
[C---:B------:R-:W-:Y:S01]  /*6cd0*/  FFMA R15, R81.reuse, R94, R15 ;  /* 0x0000005e510f7223 */ /* 0x040fe2000000000f */
[C---:B------:R-:W-:Y:S01]  /*6ce0*/  FFMA R12, R81.reuse, R93, R12 ;  /* 0x0000005d510c7223 */ /* 0x040fe2000000000c */
[----:B------:R-:W-:Y:S01]  /*6cf0*/  FFMA R13, R81, R96, R13 ;  /* 0x00000060510d7223 */ /* 0x000fe2000000000d */
[----:B------:R-:W-:Y:S01]  /*6d00*/  F2FP.F16.E4M3.UNPACK_B R133, R160.H1 ;  /* 0x000000a0ff85723e */ /* 0x000fe200030006ff */
[--C-:B------:R-:W-:Y:S01]  /*6d10*/  HADD2.F32 R99, -RZ, R101.reuse.H0_H0 ;  /* 0x20000065ff637230 */ /* 0x100fe20000004100 */
[----:B------:R-:W-:Y:S01]  /*6d20*/  F2FP.SATFINITE.E4M3.F32.PACK_AB_MERGE_C R186, R15, R10, RZ ;  /* 0x0000000a0fba723e */ /* 0x000fe200048070ff */
[----:B------:R-:W-:Y:S01]  /*6d30*/  FFMA R14, R81, R95, R14 ;  /* 0x0000005f510e7223 */ /* 0x000fe2000000000e */
[C---:B------:R-:W-:Y:S01]  /*6d40*/  FMUL R19, R78.reuse, R19 ;  /* 0x000000134e137220 */ /* 0x040fe20000400000 */
[----:B------:R-:W-:Y:S01]  /*6d50*/  HADD2.F32 R102, -RZ, R101.H1_H1 ;  /* 0x30000065ff667230 */ /* 0x000fe20000004100 */
[----:B------:R-:W-:Y:S01]  /*6d60*/  F2FP.SATFINITE.E4M3.F32.PACK_AB_MERGE_C R186, R9, R8, R186 ;  /* 0x0000000809ba723e */ /* 0x000fe200048070ba */
[----:B------:R-:W-:Y:S02]  /*6d70*/  HADD2.F32 R101, -RZ, R103.H0_H0 ;  /* 0x20000067ff657230 */ /* 0x000fe40000004100 */
[C---:B------:R-:W-:Y:S01]  /*6d80*/  FFMA R19, R81.reuse, R98, R19 ;  /* 0x0000006251137223 */ /* 0x040fe20000000013 */
[C---:B------:R-:W-:Y:S01]  /*6d90*/  FFMA R16, R81.reuse, R97, R16 ;  /* 0x0000006151107223 */ /* 0x040fe20000000010 */
[----:B------:R-:W-:Y:S01]  /*6da0*/  FFMA R17, R81, R100, R17 ;  /* 0x0000006451117223 */ /* 0x000fe20000000011 */
[C---:B------:R-:W-:Y:S01]  /*6db0*/  FMUL R18, R78.reuse, R22 ;  /* 0x000000164e127220 */ /* 0x040fe20000400000 */
[----:B------:R-:W-:Y:S01]  /*6dc0*/  F2FP.F16.E4M3.UNPACK_B R135, R161 ;  /* 0x000000a1ff87723e */ /* 0x000fe200020006ff */
        /* <DEDUP_REMOVED lines=10> */
[----:B------:R1:W-:Y:S01]  /*6e70*/  STS.128 [R172+UR49+0x4400], R184 ;  /* 0x004400b8ac007988 */ /* 0x0003e20008000c31 */
[----:B------:R-:W-:Y:S01]  /*6e80*/  HADD2.F32 R136, -RZ, R135.H1_H1 ;  /* 0x30000087ff887230 */ /* 0x000fe20000004100 */
[----:B------:R-:W-:Y:S01]  /*6e90*/  F2FP.SATFINITE.E4M3.F32.PACK_AB_MERGE_C R196, R23, R18, RZ ;  /* 0x0000001217c4723e */ /* 0x000fe200048070ff */
[C---:B------:R-:W-:Y:S01]  /*6ea0*/  FMUL R22, R78.reuse, R26 ;  /* 0x0000001a4e167220 */ /* 0x040fe20000400000 */
[C---:B------:R-:W-:Y:S01]  /*6eb0*/  FMUL R27, R78.reuse, R27 ;  /* 0x0000001b4e1b7220 */ /* 0x040fe20000400000 */
[--C-:B------:R-:W-:Y:S01]  /*6ec0*/  HADD2.F32 R107, -RZ, R109.reuse.H0_H0 ;  /* 0x2000006dff6b7230 */ /* 0x100fe20000004100 */
[----:B------:R-:W-:Y:S01]  /*6ed0*/  F2FP.SATFINITE.E4M3.F32.PACK_AB_MERGE_C R196, R17, R16, R196 ;  /* 0x0000001011c4723e */ /* 0x000fe200048070c4 */
[C---:B------:R-:W-:Y:S01]  /*6ee0*/  FFMA R22, R81.reuse, R103, R22 ;  /* 0x0000006751167223 */ /* 0x040fe20000000016 */
[C---:B------:R-:W-:Y:S01]  /*6ef0*/  FFMA R27, R81.reuse, R106, R27 ;  /* 0x0000006a511b7223 */ /* 0x040fe2000000001b */
[C---:B------:R-:W-:Y:S01]  /*6f00*/  FFMA R24, R81.reuse, R105, R24 ;  /* 0x0000006951187223 */ /* 0x040fe20000000018 */
[----:B------:R-:W-:Y:S01]  /*6f10*/  F2FP.F16.E4M3.UNPACK_B R137, R161.H1 ;  /* 0x000000a1ff89723e */ /* 0x000fe200030006ff */
[----:B------:R-:W-:Y:S02]  /*6f20*/  HADD2.F32 R110, -RZ, R109.H1_H1 ;  /* 0x3000006dff6e7230 */ /* 0x000fe40000004100 */
[----:B------:R-:W-:Y:S01]  /*6f30*/  FFMA R25, R81, R108, R25 ;  /* 0x0000006c51197223 */ /* 0x000fe20000000019 */
[----:B------:R-:W-:Y:S01]  /*6f40*/  F2FP.SATFINITE.E4M3.F32.PACK_AB_MERGE_C R197, R27, R22, RZ ;  /* 0x000000161bc5723e */ /* 0x000fe200048070ff */
[----:B------:R-:W-:Y:S02]  /*6f50*/  HADD2.F32 R109, -RZ, R111.H0_H0 ;  /* 0x2000006fff6d7230 */ /* 0x000fe40000004100 */
[C---:B------:R-:W-:Y:S01]  /*6f60*/  FMUL R26, R78.reuse, R30 ;  /* 0x0000001e4e1a7220 */ /* 0x040fe20000400000 */
[C---:B------:R-:W-:Y:S01]  /*6f70*/  FMUL R31, R78.reuse, R31 ;  /* 0x0000001f4e1f7220 */ /* 0x040fe20000400000 */
[--C-:B------:R-:W-:Y:S01]  /*6f80*/  HADD2.F32 R111, -RZ, R113.reuse.H0_H0 ;  /* 0x20000071ff6f7230 */ /* 0x100fe20000004100 */
[----:B------:R-:W-:Y:S01]  /*6f90*/  F2FP.SATFINITE.E4M3.F32.PACK_AB_MERGE_C R197, R21, R20, R197 ;  /* 0x0000001415c5723e */ /* 0x000fe200048070c5 */
[C---:B------:R-:W-:Y:S01]  /*6fa0*/  FFMA R26, R81.reuse, R107, R26 ;  /* 0x0000006b511a7223 */ /* 0x040fe2000000001a */
[C---:B------:R-:W-:Y:S01]  /*6fb0*/  FFMA R31, R81.reuse, R110, R31 ;  /* 0x0000006e511f7223 */ /* 0x040fe2000000001f */
[C---:B------:R-:W-:Y:S01]  /*6fc0*/  FFMA R28, R81.reuse, R109, R28 ;  /* 0x0000006d511c7223 */ /* 0x040fe2000000001c */
[----:B------:R-:W-:Y:S01]  /*6fd0*/  F2FP.F16.E4M3.UNPACK_B R139, R162 ;  /* 0x000000a2ff8b723e */ /* 0x000fe200020006ff */
[----:B------:R-:W-:Y:S02]  /*6fe0*/  HADD2.F32 R114, -RZ, R113.H1_H1 ;  /* 0x30000071ff727230 */ /* 0x000fe40000004100 */
[----:B------:R-:W-:Y:S01]  /*6ff0*/  FFMA R29, R81, R112, R29 ;  /* 0x00000070511d7223 */ /* 0x000fe2000000001d */
[----:B------:R-:W-:Y:S01]  /*7000*/  F2FP.SATFINITE.E4M3.F32.PACK_AB_MERGE_C R198, R31, R26, RZ ;  /* 0x0000001a1fc6723e */ /* 0x000fe200048070ff */
[----:B------:R-:W-:Y:S02]  /*7010*/  HADD2.F32 R113, -RZ, R115.H0_H0 ;  /* 0x20000073ff717230 */ /* 0x000fe40000004100 */
[C---:B------:R-:W-:Y:S01]  /*7020*/  FMUL R30, R78.reuse, R34 ;  /* 0x000000224e1e7220 */ /* 0x040fe20000400000 */
[----:B------:R-:W-:Y:S01]  /*7030*/  HADD2.F32 R140, -RZ, R139.H1_H1 ;  /* 0x3000008bff8c7230 */ /* 0x000fe20000004100 */
[----:B------:R-:W-:Y:S01]  /*7040*/  F2FP.SATFINITE.E4M3.F32.PACK_AB_MERGE_C R198, R25, R24, R198 ;  /* 0x0000001819c6723e */ /* 0x000fe200048070c6 */
[C---:B------:R-:W-:Y:S01]  /*7050*/  FMUL R35, R78.reuse, R35 ;  /* 0x000000234e237220 */ /* 0x040fe20000400000 */
[--C-:B------:R-:W-:Y:S02]  /*7060*/  HADD2.F32 R115, -RZ, R117.reuse.H0_H0 ;  /* 0x20000075ff737230 */ /* 0x100fe40000004100 */
[C---:B------:R-:W-:Y:S01]  /*7070*/  FFMA R30, R81.reuse, R111, R30 ;  /* 0x0000006f511e7223 */ /* 0x040fe2000000001e */
[----:B------:R-:W-:Y:S02]  /*7080*/  HADD2.F32 R118, -RZ, R117.H1_H1 ;  /* 0x30000075ff767230 */ /* 0x000fe40000004100 */
[C---:B------:R-:W-:Y:S01]  /*7090*/  FFMA R35, R81.reuse, R114, R35 ;  /* 0x0000007251237223 */ /* 0x040fe20000000023 */
[C---:B------:R-:W-:Y:S01]  /*70a0*/  FFMA R32, R81.reuse, R113, R32 ;  /* 0x0000007151207223 */ /* 0x040fe20000000020 */
[----:B------:R-:W-:Y:S01]  /*70b0*/  F2FP.F16.E4M3.UNPACK_B R141, R162.H1 ;  /* 0x000000a2ff8d723e */ /* 0x000fe200030006ff */
[----:B------:R-:W-:Y:S01]  /*70c0*/  FFMA R33, R81, R116, R33 ;  /* 0x0000007451217223 */ /* 0x000fe20000000021 */
[----:B------:R-:W-:Y:S01]  /*70d0*/  HADD2.F32 R117, -RZ, R119.H0_H0 ;  /* 0x20000077ff757230 */ /* 0x000fe20000004100 */
        /* <DEDUP_REMOVED lines=9> */
[----:B------:R1:W-:Y:S01]  /*7170*/  STS.128 [R204+0x4010], R196 ;  /* 0x004010c4cc007388 */ /* 0x0003e20000000c00 */
[----:B------:R-:W-:Y:S01]  /*7180*/  FFMA R37, R81, R120, R37 ;  /* 0x0000007851257223 */ /* 0x000fe20000000025 */
[----:B------:R-:W-:Y:S01]  /*7190*/  F2FP.SATFINITE.E4M3.F32.PACK_AB_MERGE_C R200, R39, R34, RZ ;  /* 0x0000002227c8723e */ /* 0x000fe200048070ff */
[----:B------:R-:W-:Y:S02]  /*71a0*/  HADD2.F32 R122, -RZ, R121.H1_H1 ;  /* 0x30000079ff7a7230 */ /* 0x000fe40000004100 */
[C---:B------:R-:W-:Y:S01]  /*71b0*/  FMUL R38, R78.reuse, R42 ;  /* 0x0000002a4e267220 */ /* 0x040fe20000400000 */
[----:B------:R-:W-:Y:S01]  /*71c0*/  HADD2.F32 R121, -RZ, R123.H0_H0 ;  /* 0x2000007bff797230 */ /* 0x000fe20000004100 */
[----:B------:R-:W-:Y:S01]  /*71d0*/  F2FP.SATFINITE.E4M3.F32.PACK_AB_MERGE_C R200, R33, R32, R200 ;  /* 0x0000002021c8723e */ /* 0x000fe200048070c8 */
[----:B------:R-:W-:Y:S02]  /*71e0*/  HADD2.F32 R144, -RZ, R143.H1_H1 ;  /* 0x3000008fff907230 */ /* 0x000fe40000004100 */
[C---:B------:R-:W-:Y:S01]  /*71f0*/  FFMA R38, R81.reuse, R119, R38 ;  /* 0x0000007751267223 */ /* 0x040fe20000000026 */
[C---:B------:R-:W-:Y:S01]  /*7200*/  FMUL R43, R78.reuse, R43 ;  /* 0x0000002b4e2b7220 */ /* 0x040fe20000400000 */
[--C-:B------:R-:W-:Y:S02]  /*7210*/  HADD2.F32 R123, -RZ, R125.reuse.H0_H0 ;  /* 0x2000007dff7b7230 */ /* 0x100fe40000004100 */
[C---:B------:R-:W-:Y:S01]  /*7220*/  FMUL R42, R78.reuse, R46 ;  /* 0x0000002e4e2a7220 */ /* 0x040fe20000400000 */
[----:B------:R-:W-:Y:S02]  /*7230*/  HADD2.F32 R126, -RZ, R125.H1_H1 ;  /* 0x3000007dff7e7230 */ /* 0x000fe40000004100 */
[C---:B------:R-:W-:Y:S01]  /*7240*/  FFMA R43, R81.reuse, R122, R43 ;  /* 0x0000007a512b7223 */ /* 0x040fe2000000002b */
[----:B------:R-:W-:Y:S01]  /*7250*/  F2FP.F16.E4M3.UNPACK_B R145, R163.H1 ;  /* 0x000000a3ff91723e */ /* 0x000fe200030006ff */
[C---:B------:R-:W-:Y:S01]  /*7260*/  FFMA R40, R81.reuse, R121, R40 ;  /* 0x0000007951287223 */ /* 0x040fe20000000028 */
[----:B------:R-:W-:Y:S01]  /*7270*/  FFMA R41, R81, R124, R41 ;  /* 0x0000007c51297223 */ /* 0x000fe20000000029 */
[----:B------:R-:W-:Y:S01]  /*7280*/  ISETP.NE.AND P0, PT, R193, RZ, PT ;  /* 0x000000ffc100720c */ /* 0x000fe20003f05270 */
[----:B------:R-:W-:Y:S01]  /*7290*/  HADD2.F32 R125, -RZ, R127.H0_H0 ;  /* 0x2000007fff7d7230 */ /* 0x000fe20000004100 */
[----:B------:R-:W-:Y:S01]  /*72a0*/  F2FP.SATFINITE.E4M3.F32.PACK_AB_MERGE_C R201, R43, R38, RZ ;  /* 0x000000262bc9723e */ /* 0x000fe200048070ff */
[----:B------:R-:W-:Y:S01]  /*72b0*/  FFMA R42, R81, R123, R42 ;  /* 0x0000007b512a7223 */ /* 0x000fe2000000002a */
[C---:B------:R-:W-:Y:S01]  /*72c0*/  FMUL R47, R78.reuse, R47 ;  /* 0x0000002f4e2f7220 */ /* 0x040fe20000400000 */
[--C-:B------:R-:W-:Y:S01]  /*72d0*/  HADD2.F32 R127, -RZ, R129.reuse.H0_H0 ;  /* 0x20000081ff7f7230 */ /* 0x100fe20000004100 */
[----:B------:R-:W-:Y:S01]  /*72e0*/  F2FP.SATFINITE.E4M3.F32.PACK_AB_MERGE_C R201, R37, R36, R201 ;  /* 0x0000002425c9723e */ /* 0x000fe200048070c9 */
[----:B------:R-:W-:Y:S02]  /*72f0*/  HADD2.F32 R130, -RZ, R129.H1_H1 ;  /* 0x30000081ff827230 */ /* 0x000fe40000004100 */
[C---:B------:R-:W-:Y:S01]  /*7300*/  FFMA R47, R81.reuse, R126, R47 ;  /* 0x0000007e512f7223 */ /* 0x040fe2000000002f */
[C---:B------:R-:W-:Y:S01]  /*7310*/  FFMA R44, R81.reuse, R125, R44 ;  /* 0x0000007d512c7223 */ /* 0x040fe2000000002c */
[C---:B------:R-:W-:Y:S01]  /*7320*/  FFMA R45, R81.reuse, R128, R45 ;  /* 0x00000080512d7223 */ /* 0x040fe2000000002d */
[----:B------:R-:W-:Y:S02]  /*7330*/  HADD2.F32 R129, -RZ, R131.H0_H0 ;  /* 0x20000083ff817230 */ /* 0x000fe40000004100 */
[C---:B------:R-:W-:Y:S01]  /*7340*/  FMUL R46, R78.reuse, R50 ;  /* 0x000000324e2e7220 */ /* 0x040fe20000400000 */
[C---:B------:R-:W-:Y:S01]  /*7350*/  FMUL R51, R78.reuse, R51 ;  /* 0x000000334e337220 */ /* 0x040fe20000400000 */
[--C-:B------:R-:W-:Y:S02]  /*7360*/  HADD2.F32 R131, -RZ, R133.reuse.H0_H0 ;  /* 0x20000085ff837230 */ /* 0x100fe40000004100 */
[C---:B------:R-:W-:Y:S01]  /*7370*/  FMUL R50, R78.reuse, R54 ;  /* 0x000000364e327220 */ /* 0x040fe20000400000 */
[C---:B------:R-:W-:Y:S01]  /*7380*/  FFMA R46, R81.reuse, R127, R46 ;  /* 0x0000007f512e7223 */ /* 0x040fe2000000002e */
[----:B------:R-:W-:Y:S02]  /*7390*/  HADD2.F32 R134, -RZ, R133.H1_H1 ;  /* 0x30000085ff867230 */ /* 0x000fe40000004100 */
[C---:B------:R-:W-:Y:S01]  /*73a0*/  FFMA R51, R81.reuse, R130, R51 ;  /* 0x0000008251337223 */ /* 0x040fe20000000033 */
[----:B------:R-:W-:Y:S02]  /*73b0*/  HADD2.F32 R133, -RZ, R135.H0_H0 ;  /* 0x20000087ff857230 */ /* 0x000fe40000004100 */
[C---:B------:R-:W-:Y:S01]  /*73c0*/  FMUL R55, R78.reuse, R55 ;  /* 0x000000374e377220 */ /* 0x040fe20000400000 */
[C---:B------:R-:W-:Y:S01]  /*73d0*/  FFMA R48, R81.reuse, R129, R48 ;  /* 0x0000008151307223 */ /* 0x040fe20000000030 */
[C---:B------:R-:W-:Y:S01]  /*73e0*/  FFMA R49, R81.reuse, R132, R49 ;  /* 0x0000008451317223 */ /* 0x040fe20000000031 */
[--C-:B------:R-:W-:Y:S02]  /*73f0*/  HADD2.F32 R135, -RZ, R137.reuse.H0_H0 ;  /* 0x20000089ff877230 */ /* 0x100fe40000004100 */
[C---:B------:R-:W-:Y:S01]  /*7400*/  FFMA R50, R81.reuse, R131, R50 ;  /* 0x0000008351327223 */ /* 0x040fe20000000032 */
[----:B------:R-:W-:Y:S02]  /*7410*/  HADD2.F32 R138, -RZ, R137.H1_H1 ;  /* 0x30000089ff8a7230 */ /* 0x000fe40000004100 */
[C---:B------:R-:W-:Y:S01]  /*7420*/  FMUL R54, R78.reuse, R58 ;  /* 0x0000003a4e367220 */ /* 0x040fe20000400000 */
[----:B------:R-:W-:Y:S02]  /*7430*/  HADD2.F32 R137, -RZ, R139.H0_H0 ;  /* 0x2000008bff897230 */ /* 0x000fe40000004100 */
[C---:B------:R-:W-:Y:S01]  /*7440*/  FFMA R55, R81.reuse, R134, R55 ;  /* 0x0000008651377223 */ /* 0x040fe20000000037 */
        /* <DEDUP_REMOVED lines=16> */
[----:B------:R-:W-:Y:S01]  /*7550*/  FFMA R63, R81, R142, R63 ;  /* 0x0000008e513f7223 */ /* 0x000fe2000000003f */
[----:B------:R-:W-:Y:S01]  /*7560*/  FMUL R67, R78, R67 ;  /* 0x000000434e437220 */ /* 0x000fe20000400000 */
[----:B------:R-:W-:Y:S01]  /*7570*/  F2FP.SATFINITE.E4M3.F32.PACK_AB_MERGE_C R202, R47, R42, RZ ;  /* 0x0000002a2fca723e */ /* 0x000fe200048070ff */
[----:B------:R-:W-:Y:S01]  /*7580*/  FFMA R60, R81, R141, R60 ;  /* 0x0000008d513c7223 */ /* 0x000fe2000000003c */
[----:B------:R-:W-:Y:S01]  /*7590*/  F2FP.SATFINITE.E4M3.F32.PACK_AB_MERGE_C R203, R51, R46, RZ ;  /* 0x0000002e33cb723e */ /* 0x000fe200048070ff */
[C---:B------:R-:W-:Y:S01]  /*75a0*/  FFMA R61, R81.reuse, R144, R61 ;  /* 0x00000090513d7223 */ /* 0x040fe2000000003d */
[C---:B------:R-:W-:Y:S01]  /*75b0*/  FFMA R62, R81.reuse, R143, R62 ;  /* 0x0000008f513e7223 */ /* 0x040fe2000000003e */
[----:B------:R-:W-:Y:S01]  /*75c0*/  FFMA R67, R81, R146, R67 ;  /* 0x0000009251437223 */ /* 0x000fe20000000043 */
[----:B------:R-:W-:Y:S02]  /*75d0*/  F2FP.SATFINITE.E4M3.F32.PACK_AB_MERGE_C R202, R41, R40, R202 ;  /* 0x0000002829ca723e */ /* 0x000fe400048070ca */
[----:B------:R-:W-:Y:S02]  /*75e0*/  F2FP.SATFINITE.E4M3.F32.PACK_AB_MERGE_C R203, R45, R44, R203 ;  /* 0x0000002c2dcb723e */ /* 0x000fe400048070cb */
[----:B------:R-:W-:Y:S02]  /*75f0*/  F2FP.SATFINITE.E4M3.F32.PACK_AB_MERGE_C R212, R55, R50, RZ ;  /* 0x0000003237d4723e */ /* 0x000fe400048070ff */
[----:B------:R-:W-:Y:S01]  /*7600*/  F2FP.SATFINITE.E4M3.F32.PACK_AB_MERGE_C R213, R59, R54, RZ ;  /* 0x000000363bd5723e */ /* 0x000fe200048070ff */
[----:B------:R1:W-:Y:S01]  /*7610*/  STS.128 [R206+0x4020], R200 ;  /* 0x004020c8ce007388 */ /* 0x0003e20000000c00 */
[----:B------:R-:W-:Y:S02]  /*7620*/  F2FP.SATFINITE.E4M3.F32.PACK_AB_MERGE_C R214, R63, R58, RZ ;  /* 0x0000003a3fd6723e */ /* 0x000fe400048070ff */
[----:B------:R-:W-:Y:S02]  /*7630*/  F2FP.SATFINITE.E4M3.F32.PACK_AB_MERGE_C R215, R67, R62, RZ ;  /* 0x0000003e43d7723e */ /* 0x000fe400048070ff */
[----:B------:R-:W-:Y:S02]  /*7640*/  F2FP.SATFINITE.E4M3.F32.PACK_AB_MERGE_C R212, R49, R48, R212 ;  /* 0x0000003031d4723e */ /* 0x000fe400048070d4 */
[----:B------:R-:W-:Y:S02]  /*7650*/  F2FP.SATFINITE.E4M3.F32.PACK_AB_MERGE_C R213, R53, R52, R213 ;  /* 0x0000003435d5723e */ /* 0x000fe400048070d5 */
[----:B------:R-:W-:Y:S02]  /*7660*/  F2FP.SATFINITE.E4M3.F32.PACK_AB_MERGE_C R214, R57, R56, R214 ;  /* 0x0000003839d6723e */ /* 0x000fe400048070d6 */
[----:B------:R-:W-:Y:S02]  /*7670*/  F2FP.SATFINITE.E4M3.F32.PACK_AB_MERGE_C R215, R61, R60, R215 ;  /* 0x0000003c3dd7723e */ /* 0x000fe400048070d7 */
[----:B------:R-:W-:Y:S02]  /*7680*/  LEA R210, R181, UR49, 0x3 ;  /* 0x00000031b5d27c11 */ /* 0x000fe4000f8e18ff */
[----:B------:R-:W-:Y:S01]  /*7690*/  @P6 SHF.L.U32 R221, R180, 0x1f, RZ ;  /* 0x0000001fb4dd6819 */ /* 0x000fe200000006ff */
[----:B------:R1:W-:Y:S01]  /*76a0*/  STS.128 [R205+0x4010], R212 ;  /* 0x004010d4cd007388 */ /* 0x0003e20000000c00 */
[----:B------:R-:W-:Y:S01]  /*76b0*/  @!PT LDS RZ, [RZ] ;  /* 0x00000000fffff984 */ /* 0x000fe20000000800 */
[----:B------:R-:W-:Y:S01]  /*76c0*/  @!PT LDS RZ, [RZ] ;  /* 0x00000000fffff984 */ /* 0x000fe20000000800 */
[----:B------:R-:W-:Y:S01]  /*76d0*/  @!PT LDS RZ, [RZ] ;  /* 0x00000000fffff984 */ /* 0x000fe20000000800 */
[----:B------:R-:W-:Y:S01]  /*76e0*/  @!PT LDS RZ, [RZ] ;  /* 0x00000000fffff984 */ /* 0x000fe20000000800 */
[----:B------:R2:W-:Y:S07]  /*76f0*/  MEMBAR.ALL.CTA ;  /* 0x0000000000007992 */ /* 0x0005ee0000008000 */
[----:B--2---:R-:W2:Y:S02]  /*7700*/  FENCE.VIEW.ASYNC.S ;  /* 0x00000000000073c6 */ /* 0x004ea40000000000 */
[----:B--2---:R-:W-:Y:S06]  /*7710*/  BAR.SYNC.DEFER_BLOCKING 0x1, 0x80 ;  /* 0x0042000000007b1d */ /* 0x004fec0000010000 */
[----:B------:R-:W-:Y:S05]  /*7720*/  @P0 BRA `(.L_x_117) ;  /* 0x0000000000280947 */ /* 0x000fea0003800000 */
[----:B------:R-:W-:Y:S02]  /*7730*/  UIADD3 UR4, UPT, UPT, UR49, 0x4400, URZ ;  /* 0x0000440031047890 */ /* 0x000fe4000fffe0ff */
[----:B------:R-:W-:Y:S01]  /*7740*/  UIADD3 UR6, UP0, UPT, UR52, 0x680, URZ ;  /* 0x0000068034067890 */ /* 0x000fe2000ff1e0ff */
[----:B------:R-:W-:Y:S03]  /*7750*/  UMOV UR43, UR36 ;  /* 0x00000024002b7c82 */ /* 0x000fe60008000000 */
[----:B------:R-:W-:Y:S01]  /*7760*/  MOV R192, UR4 ;  /* 0x0000000400c07c02 */ /* 0x000fe20008000f00 */
[----:B------:R-:W-:Y:S03]  /*7770*/  UIADD3.X UR7, UPT, UPT, URZ, UR53, URZ, UP0, !UPT ;  /* 0x00000035ff077290 */ /* 0x000fe600087fe4ff */
[----:B------:R-:W-:Y:S11]  /*7780*/  R2UR UR40, R192 ;  /* 0x00000000c02872ca */ /* 0x000ff600000e0000 */
[----:B------:R-:W-:Y:S02]  /*7790*/  @!UPT UIADD3 URZ, UPT, UPT, URZ, URZ, URZ ;  /* 0x000000fffffff290 */ /* 0x000fe4000fffe0ff */
[----:B------:R2:W-:Y:S01]  /*77a0*/  UTMASTG.3D [UR40], [UR6] ;  /* 0x00000028060073b5 */ /* 0x0005e20008010000 */
[----:B------:R0:W-:Y:S01]  /*77b0*/  UTMACMDFLUSH ;  /* 0x00000000000079b7 */ /* 0x0001e20000000000 */
[----:B--2---:R-:W-:Y:S04]  /*77c0*/  DEPBAR.LE SB0, 0x1 ;  /* 0x000080400000791a */ /* 0x004fe80000000000 */
.L_x_117:
[----:B------:R-:W-:Y:S05]  /*77d0*/  BSYNC.RECONVERGENT B0 ;  /* 0x0000000000007941 */ /* 0x000fea0003800200 */
.L_x_116:
[----:B------:R-:W-:Y:S06]  /*77e0*/  BAR.SYNC.DEFER_BLOCKING 0x1, 0x80 ;  /* 0x0042000000007b1d */ /* 0x000fec0000010000 */
[----:B------:R-:W2:Y:S01]  /*77f0*/  @P6 SYNCS.PHASECHK.TRANS64.TRYWAIT P0, [R210+URZ+0x180], R221 ;  /* 0x000180ddd20065a7 */ /* 0x000ea200080011ff */
[----:B------:R-:W-:Y:S01]  /*7800*/  BSSY B1, `(.L_x_118) ;  /* 0x0000023000017945 */ /* 0x000fe20003800000 */
[----:B--2---:R-:W-:Y:S03]  /*7810*/  @P6 SEL R208, RZ, 0x1, !P0 ;  /* 0x00000001ffd06807 */ /* 0x004fe60004000000 */
[----:B------:R-:W-:Y:S05]  /*7820*/  @!P6 BRA `(.L_x_119) ;  /* 0x000000000080e947 */ /* 0x000fea0003800000 */
[----:B------:R-:W-:Y:S01]  /*7830*/  ISETP.NE.AND P1, PT, R209, RZ, PT ;  /* 0x000000ffd100720c */ /* 0x000fe20003f25270 */
[----:B------:R-:W-:Y:S01]  /*7840*/  BSSY B0, `(.L_x_120) ;  /* 0x000000a000007945 */ /* 0x000fe20003800000 */
[----:B------:R-:W-:Y:S11]  /*7850*/  ISETP.NE.AND P0, PT, R208, RZ, PT ;  /* 0x000000ffd000720c */ /* 0x000ff60003f05270 */
[----:B------:R-:W-:Y:S04]  /*7860*/  @P1 IMAD R0, R181, 0x2000, R190 ;  /* 0x00002000b5001824 */ /* 0x000fe800078e02be */
[C---:B------:R-:W-:Y:S01]  /*7870*/  @P1 IMAD.IADD R2, R0.reuse, 0x1, R211 ;  /* 0x0000000100021824 */ /* 0x040fe200078e02d3 */
[----:B------:R-:W-:Y:S03]  /*7880*/  @P1 IADD3 R219, PT, PT, R0, R219, RZ ;  /* 0x000000db00db1210 */ /* 0x000fe60007ffe0ff */
[----:B------:R-:W-:Y:S01]  /*7890*/  @P1 IMAD.IADD R217, R217, 0x1, R2 ;  /* 0x00000001d9d91824 */ /* 0x000fe200078e0202 */
[----:B------:R-:W-:Y:S06]  /*78a0*/  @P0 BRA `(.L_x_121) ;  /* 0x00000000000c0947 */ /* 0x000fec0003800000 */
[----:B------:R-:W-:Y:S04]  /*78b0*/  SHF.L.U32 R3, R180, 0x1f, RZ ;  /* 0x0000001fb4037819 */ /* 0x000fe800000006ff */
[----:B------:R-:W2:Y:S02]  /*78c0*/  SYNCS.PHASECHK.TRANS64.TRYWAIT P0, [R210+URZ+0x180], R3 ;  /* 0x00018003d20075a7 */ /* 0x000ea400080011ff */
[----:B--2---:R-:W-:Y:S05]  /*78d0*/  @!P0 BRA `(.L_x_122) ;  /* 0x0000002400988947 */ /* 0x004fea0003800000 */
.L_x_121:
[----:B------:R-:W-:Y:S05]  /*78e0*/  BSYNC B0 ;  /* 0x0000000000007941 */ /* 0x000fea0003800000 */
.L_x_120:
[----:B------:R-:W-:Y:S01]  /*78f0*/  ISETP.NE.AND P0, PT, R209, RZ, PT ;  /* 0x000000ffd100720c */ /* 0x000fe20003f05270 */
[----:B--2---:R-:W-:Y:S02]  /*7900*/  VIADD R210, R210, 0x190 ;  /* 0x00000190d2d27836 */ /* 0x004fe40000000000 */
[----:B------:R-:W-:Y:S02]  /*7910*/  IMAD.U32 R3, RZ, RZ, UR37 ;  /* 0x00000025ff037e24 */ /* 0x000fe4000f8e00ff */
[----:B------:R-:W-:Y:S03]  /*7920*/  VIADD R181, R181, 0x1 ;  /* 0x00000001b5b57836 */ /* 0x000fe60000000000 */
[----:B------:R-:W-:Y:S05]  /*7930*/  PRMT R3, R3, 0x654, R210 ;  /* 0x0000065403037816 */ /* 0x000fea00000000d2 */
[----:B------:R2:W3:Y:S04]  /*7940*/  @P0 LDS.128 R148, [R0] ;  /* 0x0000000000940984 */ /* 0x0004e80000000c00 */
[----:B------:R2:W4:Y:S04]  /*7950*/  @P0 LDS.128 R152, [R2+0x10] ;  /* 0x0000100002980984 */ /* 0x0005280000000c00 */
        /* <DEDUP_REMOVED lines=9> */
[----:B------:R-:W-:Y:S01]  /*79f0*/  SEL R181, R181, RZ, P0 ;  /* 0x000000ffb5b57207 */ /* 0x000fe20000000000 */
[----:B-----5:R5:W-:Y:S02]  /*7a00*/  SYNCS.ARRIVE.TRANS64.RED.A1T0 RZ, [R3+URZ], RZ ;  /* 0x000000ff03ff79a7 */ /* 0x020be400081004ff */
[----:B-----5:R-:W-:Y:S04]  /*7a10*/  SEL R3, RZ, 0x1, P0 ;  /* 0x00000001ff037807 */ /* 0x020fe80000000000 */
[----:B--234-:R-:W-:Y:S02]  /*7a20*/  LOP3.LUT R180, R180, R3, RZ, 0x3c, !PT ;  /* 0x00000003b4b47212 */ /* 0x01cfe400078e3cff */
.L_x_119:
[----:B------:R-:W-:Y:S05]  /*7a30*/  BSYNC B1 ;  /* 0x0000000000017941 */ /* 0x000fea0003800000 */
.L_x_118:
[----:B------:R-:W-:Y:S05]  /*7a40*/  VIADD R0, R80, 0x40 ;  /* 0x0000004050007836 */ /* 0x000fea0000000000 */
[----:B------:R-:W-:Y:S04]  /*7a50*/  SHF.R.U32.HI R0, RZ, 0x15, R0 ;  /* 0x00000015ff007819 */ /* 0x000fe80000011600 */
[----:B------:R-:W-:Y:S11]  /*7a60*/  LOP3.LUT P0, RZ, R0, 0x3, R173, 0x48, !PT ;  /* 0x0000000300ff7812 */ /* 0x000ff600078048ad */
[----:B------:R-:W-:Y:S02]  /*7a70*/  @!UPT UIADD3 URZ, UPT, UPT, URZ, URZ, URZ ;  /* 0x000000fffffff290 */ /* 0x000fe4000fffe0ff */
[----:B------:R-:W-:Y:S05]  /*7a80*/  @!P0 BRA `(.L_x_123) ;  /* 0x0000000000408947 */ /* 0x000fea0003800000 */
[----:B------:R-:W2:Y:S01]  /*7a90*/  LDCU.64 UR8, c[0x4][0x70] ;  /* 0x01000e00ff0877ac */ /* 0x000ea20008000a00 */
[----:B------:R-:W-:Y:S01]  /*7aa0*/  MOV R3, 0x0 ;  /* 0x0000000000037802 */ /* 0x000fe20000000f00 */
[----:B------:R-:W-:Y:S02]  /*7ab0*/  HFMA2 R12, -RZ, RZ, 0, 5.9604644775390625e-08 ;  /* 0x00000001ff0c7431 */ /* 0x000fe400000001ff */
[----:B------:R-:W-:Y:S02]  /*7ac0*/  IMAD.MOV.U32 R8, RZ, RZ, 0x192 ;  /* 0x00000192ff087424 */ /* 0x000fe400078e00ff */
[----:B------:R-:W-:Y:S01]  /*7ad0*/  IMAD.MOV.U32 R13, RZ, RZ, RZ ;  /* 0x000000ffff0d7224 */ /* 0x000fe200078e00ff */
[----:B------:R-:W3:Y:S01]  /*7ae0*/  LDCU.64 UR6, c[0x4][0x78] ;  /* 0x01000f00ff0677ac */ /* 0x000ee20008000a00 */
[----:B------:R-:W4:Y:S01]  /*7af0*/  LDC.64 R2, c[0x4][R3] ;  /* 0x0100000003027b82 */ /* 0x000f220000000a00 */
[----:B------:R-:W5:Y:S01]  /*7b00*/  LDCU.64 UR4, c[0x4][0x10] ;  /* 0x01000200ff0477ac */ /* 0x000f620008000a00 */
[----:B--2---:R-:W-:Y:S01]  /*7b10*/  MOV R5, UR9 ;  /* 0x0000000900057c02 */ /* 0x004fe20008000f00 */
[----:B------:R-:W-:Y:S01]  /*7b20*/  IMAD.U32 R4, RZ, RZ, UR8 ;  /* 0x00000008ff047e24 */ /* 0x000fe2000f8e00ff */
[----:B---3--:R-:W-:Y:S01]  /*7b30*/  MOV R7, UR7 ;  /* 0x0000000700077c02 */ /* 0x008fe20008000f00 */
[----:B------:R-:W-:Y:S01]  /*7b40*/  IMAD.U32 R6, RZ, RZ, UR6 ;  /* 0x00000006ff067e24 */ /* 0x000fe2000f8e00ff */
[----:B-----5:R-:W-:Y:S01]  /*7b50*/  MOV R11, UR5 ;  /* 0x00000005000b7c02 */ /* 0x020fe20008000f00 */
[----:B------:R-:W-:Y:S02]  /*7b60*/  IMAD.U32 R10, RZ, RZ, UR4 ;  /* 0x00000004ff0a7e24 */ /* 0x000fe4000f8e00ff */
[----:B------:R-:W-:Y:S07]  /*7b70*/  LEPC R20, `(.L_x_123) ;  /* 0x000000001014794e */ /* 0x000fee0000000000 */
[----:B-1--4-:R-:W-:Y:S05]  /*7b80*/  CALL.ABS.NOINC R2 ;  /* 0x0000000002007343 */ /* 0x012fea0003c00000 */
.L_x_123:
[----:B------:R-:W-:Y:S01]  /*7b90*/  ISETP.NE.AND P0, PT, R193, RZ, PT ;  /* 0x000000ffc100720c */ /* 0x000fe20003f05270 */
[----:B------:R-:W-:Y:S05]  /*7ba0*/  WARPSYNC.ALL ;  /* 0x0000000000007948 */ /* 0x000fea0003800000 */
[----:B------:R-:W-:Y:S01]  /*7bb0*/  R2UR UR4, R80 ;  /* 0x00000000500472ca */ /* 0x000fe200000e0000 */
[----:B------:R-:W-:Y:S01]  /*7bc0*/  BSSY.RECONVERGENT B0, `(.L_x_124) ;  /* 0x000011d000007945 */ /* 0x000fe20003800200 */
[----:B------:R-:W-:Y:S02]  /*7bd0*/  F2FP.F16.E4M3.UNPACK_B R11, R149 ;  /* 0x00000095ff0b723e */ /* 0x000fe400020006ff */
[----:B------:R-:W-:Y:S02]  /*7be0*/  F2FP.F16.E4M3.UNPACK_B R10, R150 ;  /* 0x00000096ff0a723e */ /* 0x000fe400020006ff */
[----:B------:R-:W-:Y:S01]  /*7bf0*/  F2FP.F16.E4M3.UNPACK_B R9, R151 ;  /* 0x00000097ff09723e */ /* 0x000fe200020006ff */
[--C-:B------:R-:W-:Y:S01]  /*7c00*/  HADD2.F32 R83, -RZ, R11.reuse.H0_H0 ;  /* 0x2000000bff537230 */ /* 0x100fe20000004100 */
[----:B------:R-:W-:Y:S01]  /*7c10*/  F2FP.F16.E4M3.UNPACK_B R8, R152 ;  /* 0x00000098ff08723e */ /* 0x000fe200020006ff */
[----:B------:R-:W-:Y:S01]  /*7c20*/  HADD2.F32 R84, -RZ, R11.H1_H1 ;  /* 0x3000000bff547230 */ /* 0x000fe20000004100 */
[----:B------:R-:W-:Y:S01]  /*7c30*/  F2FP.F16.E4M3.UNPACK_B R7, R153 ;  /* 0x00000099ff07723e */ /* 0x000fe200020006ff */
[--C-:B------:R-:W-:Y:S01]  /*7c40*/  HADD2.F32 R87, -RZ, R10.reuse.H0_H0 ;  /* 0x2000000aff577230 */ /* 0x100fe20000004100 */
[----:B------:R-:W-:Y:S01]  /*7c50*/  F2FP.F16.E4M3.UNPACK_B R6, R154 ;  /* 0x0000009aff06723e */ /* 0x000fe200020006ff */
[----:B------:R-:W-:Y:S01]  /*7c60*/  HADD2.F32 R88, -RZ, R10.H1_H1 ;  /* 0x3000000aff587230 */ /* 0x000fe20000004100 */
[----:B------:R-:W-:Y:S01]  /*7c70*/  F2FP.F16.E4M3.UNPACK_B R5, R155 ;  /* 0x0000009bff05723e */ /* 0x000fe200020006ff */
[--C-:B------:R-:W-:Y:S01]  /*7c80*/  HADD2.F32 R91, -RZ, R9.reuse.H0_H0 ;  /* 0x20000009ff5b7230 */ /* 0x100fe20000004100 */
[----:B-1----:R-:W-:Y:S01]  /*7c90*/  F2FP.F16.E4M3.UNPACK_B R4, R156 ;  /* 0x0000009cff04723e */ /* 0x002fe200020006ff */
[----:B------:R-:W-:Y:S01]  /*7ca0*/  HADD2.F32 R92, -RZ, R9.H1_H1 ;  /* 0x30000009ff5c7230 */ /* 0x000fe20000004100 */
[-C--:B------:R-:W-:Y:S01]  /*7cb0*/  F2FP.F16.E4M3.UNPACK_B R2, R148.reuse ;  /* 0x00000094ff02723e */ /* 0x080fe200020006ff */
[--C-:B------:R-:W-:Y:S01]  /*7cc0*/  HADD2.F32 R95, -RZ, R8.reuse.H0_H0 ;  /* 0x20000008ff5f7230 */ /* 0x100fe20000004100 */
[----:B------:R-:W-:Y:S01]  /*7cd0*/  F2FP.F16.E4M3.UNPACK_B R148, R148.H1 ;  /* 0x00000094ff94723e */ /* 0x000fe200030006ff */
[----:B------:R-:W-:Y:S01]  /*7ce0*/  HADD2.F32 R97, -RZ, R8.H1_H1 ;  /* 0x30000008ff617230 */ /* 0x000fe20000004100 */
[----:B------:R-:W-:Y:S01]  /*7cf0*/  F2FP.F16.E4M3.UNPACK_B R149, R149.H1 ;  /* 0x00000095ff95723e */ /* 0x000fe200030006ff */
[--C-:B------:R-:W-:Y:S01]  /*7d00*/  HADD2.F32 R98, -RZ, R7.reuse.H0_H0 ;  /* 0x20000007ff627230 */ /* 0x100fe20000004100 */
[----:B------:R-:W-:Y:S01]  /*7d10*/  F2FP.F16.E4M3.UNPACK_B R150, R150.H1 ;  /* 0x00000096ff96723e */ /* 0x000fe200030006ff */
[----:B------:R-:W-:Y:S01]  /*7d20*/  HADD2.F32 R101, -RZ, R7.H1_H1 ;  /* 0x30000007ff657230 */ /* 0x000fe20000004100 */
[----:B------:R-:W-:Y:S01]  /*7d30*/  F2FP.F16.E4M3.UNPACK_B R151, R151.H1 ;  /* 0x00000097ff97723e */ /* 0x000fe200030006ff */
[--C-:B------:R-:W-:Y:S01]  /*7d40*/  HADD2.F32 R102, -RZ, R6.reuse.H0_H0 ;  /* 0x20000006ff667230 */ /* 0x100fe20000004100 */
[----:B------:R-:W-:Y:S01]  /*7d50*/  F2FP.F16.E4M3.UNPACK_B R138, R163 ;  /* 0x000000a3ff8a723e */ /* 0x000fe200020006ff */
[----:B------:R-:W-:Y:S01]  /*7d60*/  HADD2.F32 R105, -RZ, R6.H1_H1 ;  /* 0x30000006ff697230 */ /* 0x000fe20000004100 */
[----:B------:R-:W-:Y:S01]  /*7d70*/  R2UR UR5, R207 ;  /* 0x00000000cf0572ca */ /* 0x000fe200000e0000 */
        /* <DEDUP_REMOVED lines=8> */
[----:B------:R-:W1:Y:S01]  /*7e00*/  LDTM.x64 R4, tmem[UR4+0x40] ;  /* 0x00004004000479ee */ /* 0x000e620008340000 */
[--C-:B------:R-:W-:Y:S01]  /*7e10*/  HADD2.F32 R0, -RZ, R2.reuse.H0_H0 ;  /* 0x20000002ff007230 */ /* 0x100fe20000004100 */
[----:B------:R-:W-:Y:S01]  /*7e20*/  NOP ;  /* 0x0000000000007918 */ /* 0x000fe20000000000 */
[----:B------:R-:W-:Y:S01]  /*7e30*/  HADD2.F32 R2, -RZ, R2.H1_H1 ;  /* 0x30000002ff027230 */ /* 0x000fe20000004100 */
[----:B------:R-:W-:Y:S01]  /*7e40*/  UIADD3 UR5, UPT, UPT, UR5, 0x1f0, URZ ;  /* 0x000001f005057890 */ /* 0x000fe2000fffe0ff */
[--C-:B------:R-:W-:Y:S01]  /*7e50*/  HADD2.F32 R86, -RZ, R149.reuse.H1_H1 ;  /* 0x30000095ff567230 */ /* 0x100fe20000004100 */
[----:B------:R-:W-:Y:S01]  /*7e60*/  F2FP.F16.E4M3.UNPACK_B R132, R161 ;  /* 0x000000a1ff84723e */ /* 0x000fe200020006ff */
[--C-:B------:R-:W-:Y:S01]  /*7e70*/  HADD2.F32 R114, -RZ, R116.reuse.H0_H0 ;  /* 0x20000074ff727230 */ /* 0x100fe20000004100 */
[----:B------:R-:W-:Y:S01]  /*7e80*/  UPRMT UR5, UR37, 0x654, UR5 ;  /* 0x0000065425057896 */ /* 0x000fe20008000005 */
[----:B------:R-:W-:Y:S01]  /*7e90*/  HADD2.F32 R117, -RZ, R116.H1_H1 ;  /* 0x30000074ff757230 */ /* 0x000fe20000004100 */
[----:B------:R-:W-:Y:S01]  /*7ea0*/  F2FP.F16.E4M3.UNPACK_B R136, R162 ;  /* 0x000000a2ff88723e */ /* 0x000fe200020006ff */
[--C-:B------:R-:W-:Y:S01]  /*7eb0*/  HADD2.F32 R118, -RZ, R120.reuse.H0_H0 ;  /* 0x20000078ff767230 */ /* 0x100fe20000004100 */
[----:B------:R-:W-:Y:S01]  /*7ec0*/  F2FP.F16.E4M3.UNPACK_B R152, R152.H1 ;  /* 0x00000098ff98723e */ /* 0x000fe200030006ff */
[----:B------:R-:W-:Y:S01]  /*7ed0*/  HADD2.F32 R121, -RZ, R120.H1_H1 ;  /* 0x30000078ff797230 */ /* 0x000fe20000004100 */
[----:B------:R-:W-:Y:S01]  /*7ee0*/  F2FP.F16.E4M3.UNPACK_B R153, R153.H1 ;  /* 0x00000099ff99723e */ /* 0x000fe200030006ff */
[--C-:B------:R-:W-:Y:S01]  /*7ef0*/  HADD2.F32 R122, -RZ, R124.reuse.H0_H0 ;  /* 0x2000007cff7a7230 */ /* 0x100fe20000004100 */
[----:B------:R-:W-:Y:S01]  /*7f00*/  F2FP.F16.E4M3.UNPACK_B R154, R154.H1 ;  /* 0x0000009aff9a723e */ /* 0x000fe200030006ff */
[----:B-1----:R-:W-:Y:S01]  /*7f10*/  SYNCS.ARRIVE.TRANS64.RED.A1T0 RZ, [UR5], RZ ;  /* 0x000000ffffff79a7 */ /* 0x002fe20008100405 */
[----:B------:R-:W-:Y:S01]  /*7f20*/  HADD2.F32 R125, -RZ, R124.H1_H1 ;  /* 0x3000007cff7d7230 */ /* 0x000fe20000004100 */
[----:B------:R-:W-:Y:S01]  /*7f30*/  F2FP.F16.E4M3.UNPACK_B R155, R155.H1 ;  /* 0x0000009bff9b723e */ /* 0x000fe200030006ff */
[--C-:B------:R-:W-:Y:S01]  /*7f40*/  HADD2.F32 R126, -RZ, R128.reuse.H0_H0 ;  /* 0x20000080ff7e7230 */ /* 0x100fe20000004100 */
[----:B------:R-:W-:Y:S01]  /*7f50*/  F2FP.F16.E4M3.UNPACK_B R156, R156.H1 ;  /* 0x0000009cff9c723e */ /* 0x000fe200030006ff */
[----:B------:R-:W-:Y:S01]  /*7f60*/  HADD2.F32 R129, -RZ, R128.H1_H1 ;  /* 0x30000080ff817230 */ /* 0x000fe20000004100 */
[----:B------:R-:W-:Y:S01]  /*7f70*/  F2FP.F16.E4M3.UNPACK_B R157, R157.H1 ;  /* 0x0000009dff9d723e */ /* 0x000fe200030006ff */
[C---:B------:R-:W-:Y:S01]  /*7f80*/  FMUL R4, R78.reuse, R4 ;  /* 0x000000044e047220 */ /* 0x040fe20000400000 */
[C---:B------:R-:W-:Y:S01]  /*7f90*/  FMUL R5, R78.reuse, R5 ;  /* 0x000000054e057220 */ /* 0x040fe20000400000 */
[----:B------:R-:W-:Y:S02]  /*7fa0*/  HADD2.F32 R3, -RZ, R148.H0_H0 ;  /* 0x20000094ff037230 */ /* 0x000fe40000004100 */
        /* <DEDUP_REMOVED lines=9> */
[C---:B------:R-:W-:Y:S01]  /*8040*/  FMUL R2, R78.reuse, R21 ;  /* 0x000000154e027220 */ /* 0x040fe20000400000 */
[C---:B------:R-:W-:Y:S01]  /*8050*/  FMUL R21, R78.reuse, R28 ;  /* 0x0000001c4e157220 */ /* 0x040fe20000400000 */
[----:B------:R-:W-:Y:S02]  /*8060*/  HADD2.F32 R130, -RZ, R132.H0_H0 ;  /* 0x20000084ff827230 */ /* 0x000fe40000004100 */
[C---:B------:R-:W-:Y:S01]  /*8070*/  FMUL R6, R78.reuse, R6 ;  /* 0x000000064e067220 */ /* 0x040fe20000400000 */
[----:B------:R-:W-:Y:S02]  /*8080*/  HADD2.F32 R82, -RZ, R148.H1_H1 ;  /* 0x30000094ff527230 */ /* 0x000fe40000004100 */
[C---:B------:R-:W-:Y:S01]  /*8090*/  FMUL R7, R78.reuse, R7 ;  /* 0x000000074e077220 */ /* 0x040fe20000400000 */
[----:B------:R-:W-:Y:S02]  /*80a0*/  HADD2.F32 R85, -RZ, R149.H0_H0 ;  /* 0x20000095ff557230 */ /* 0x000fe40000004100 */
[C---:B------:R-:W-:Y:S01]  /*80b0*/  FFMA R6, R81.reuse, R3, R6 ;  /* 0x0000000351067223 */ /* 0x040fe20000000006 */
[----:B------:R-:W-:Y:S02]  /*80c0*/  HADD2.F32 R133, -RZ, R132.H1_H1 ;  /* 0x30000084ff857230 */ /* 0x000fe40000004100 */
[C---:B------:R-:W-:Y:S01]  /*80d0*/  FFMA R7, R81.reuse, R82, R7 ;  /* 0x0000005251077223 */ /* 0x040fe20000000007 */
[C---:B------:R-:W-:Y:S01]  /*80e0*/  FFMA R8, R81.reuse, R83, R8 ;  /* 0x0000005351087223 */ /* 0x040fe20000000008 */
[C---:B------:R-:W-:Y:S01]  /*80f0*/  FFMA R9, R81.reuse, R84, R9 ;  /* 0x0000005451097223 */ /* 0x040fe20000000009 */
[--C-:B------:R-:W-:Y:S02]  /*8100*/  HADD2.F32 R82, -RZ, R138.reuse.H0_H0 ;  /* 0x2000008aff527230 */ /* 0x100fe40000004100 */
[C---:B------:R-:W-:Y:S01]  /*8110*/  FMUL R10, R78.reuse, R10 ;  /* 0x0000000a4e0a7220 */ /* 0x040fe20000400000 */
[----:B------:R-:W-:Y:S02]  /*8120*/  HADD2.F32 R83, -RZ, R138.H1_H1 ;  /* 0x3000008aff537230 */ /* 0x000fe40000004100 */
[C---:B------:R-:W-:Y:S01]  /*8130*/  FMUL R11, R78.reuse, R11 ;  /* 0x0000000b4e0b7220 */ /* 0x040fe20000400000 */
[----:B------:R-:W-:Y:S02]  /*8140*/  HADD2.F32 R89, -RZ, R150.H0_H0 ;  /* 0x20000096ff597230 */ /* 0x000fe40000004100 */
[C---:B------:R-:W-:Y:S01]  /*8150*/  FFMA R10, R81.reuse, R85, R10 ;  /* 0x00000055510a7223 */ /* 0x040fe2000000000a */
[--C-:B------:R-:W-:Y:S02]  /*8160*/  HADD2.F32 R134, -RZ, R136.reuse.H0_H0 ;  /* 0x20000088ff867230 */ /* 0x100fe40000004100 */
[C---:B------:R-:W-:Y:S01]  /*8170*/  FFMA R11, R81.reuse, R86, R11 ;  /* 0x00000056510b7223 */ /* 0x040fe2000000000b */
[C---:B------:R-:W-:Y:S01]  /*8180*/  FFMA R12, R81.reuse, R87, R12 ;  /* 0x00000057510c7223 */ /* 0x040fe2000000000c */
[----:B------:R-:W-:Y:S01]  /*8190*/  FFMA R13, R81, R88, R13 ;  /* 0x00000058510d7223 */ /* 0x000fe2000000000d */
[----:B------:R-:W-:Y:S01]  /*81a0*/  F2FP.SATFINITE.E4M3.F32.PACK_AB_MERGE_C R86, R7, R6, RZ ;  /* 0x000000060756723e */ /* 0x000fe200048070ff */
[C---:B------:R-:W-:Y:S01]  /*81b0*/  FMUL R7, R78.reuse, R24 ;  /* 0x000000184e077220 */ /* 0x040fe20000400000 */
[----:B------:R-:W-:Y:S01]  /*81c0*/  F2FP.SATFINITE.E4M3.F32.PACK_AB_MERGE_C R138, R11, R10, RZ ;  /* 0x0000000a0b8a723e */ /* 0x000fe200048070ff */
[C---:B------:R-:W-:Y:S01]  /*81d0*/  FMUL R10, R78.reuse, R25 ;  /* 0x000000194e0a7220 */ /* 0x040fe20000400000 */
[C---:B------:R-:W-:Y:S01]  /*81e0*/  FMUL R25, R78.reuse, R32 ;  /* 0x000000204e197220 */ /* 0x040fe20000400000 */
[----:B------:R-:W-:Y:S02]  /*81f0*/  HADD2.F32 R137, -RZ, R136.H1_H1 ;  /* 0x30000088ff897230 */ /* 0x000fe40000004100 */
[C---:B------:R-:W-:Y:S01]  /*8200*/  FMUL R14, R78.reuse, R14 ;  /* 0x0000000e4e0e7220 */ /* 0x040fe20000400000 */
[----:B------:R-:W-:Y:S02]  /*8210*/  HADD2.F32 R90, -RZ, R150.H1_H1 ;  /* 0x30000096ff5a7230 */ /* 0x000fe40000004100 */
[C---:B------:R-:W-:Y:S01]  /*8220*/  FMUL R15, R78.reuse, R15 ;  /* 0x0000000f4e0f7220 */ /* 0x040fe20000400000 */
[--C-:B------:R-:W-:Y:S02]  /*8230*/  HADD2.F32 R93, -RZ, R151.reuse.H0_H0 ;  /* 0x20000097ff5d7230 */ /* 0x100fe40000004100 */
[C---:B------:R-:W-:Y:S01]  /*8240*/  FFMA R14, R81.reuse, R89, R14 ;  /* 0x00000059510e7223 */ /* 0x040fe2000000000e */
[----:B------:R-:W-:Y:S02]  /*8250*/  HADD2.F32 R94, -RZ, R151.H1_H1 ;  /* 0x30000097ff5e7230 */ /* 0x000fe40000004100 */
[C---:B------:R-:W-:Y:S01]  /*8260*/  FFMA R15, R81.reuse, R90, R15 ;  /* 0x0000005a510f7223 */ /* 0x040fe2000000000f */
[C---:B------:R-:W-:Y:S01]  /*8270*/  FFMA R16, R81.reuse, R91, R16 ;  /* 0x0000005b51107223 */ /* 0x040fe20000000010 */
[----:B------:R-:W-:Y:S01]  /*8280*/  FFMA R17, R81, R92, R17 ;  /* 0x0000005c51117223 */ /* 0x000fe20000000011 */
[C---:B------:R-:W-:Y:S01]  /*8290*/  FMUL R18, R78.reuse, R18 ;  /* 0x000000124e127220 */ /* 0x040fe20000400000 */
[C---:B------:R-:W-:Y:S01]  /*82a0*/  FMUL R19, R78.reuse, R19 ;  /* 0x000000134e137220 */ /* 0x040fe20000400000 */
[--C-:B------:R-:W-:Y:S01]  /*82b0*/  HADD2.F32 R96, -RZ, R152.reuse.H0_H0 ;  /* 0x20000098ff607230 */ /* 0x100fe20000004100 */
[----:B------:R-:W-:Y:S01]  /*82c0*/  F2FP.SATFINITE.E4M3.F32.PACK_AB_MERGE_C R14, R15, R14, RZ ;  /* 0x0000000e0f0e723e */ /* 0x000fe200048070ff */
[C---:B------:R-:W-:Y:S01]  /*82d0*/  FFMA R18, R81.reuse, R93, R18 ;  /* 0x0000005d51127223 */ /* 0x040fe20000000012 */
[C---:B------:R-:W-:Y:S01]  /*82e0*/  FFMA R19, R81.reuse, R94, R19 ;  /* 0x0000005e51137223 */ /* 0x040fe20000000013 */
[C---:B------:R-:W-:Y:S01]  /*82f0*/  FFMA R0, R81.reuse, R95, R0 ;  /* 0x0000005f51007223 */ /* 0x040fe20000000000 */
[----:B------:R-:W-:Y:S01]  /*8300*/  FFMA R2, R81, R97, R2 ;  /* 0x0000006151027223 */ /* 0x000fe20000000002 */
[----:B------:R-:W-:Y:S02]  /*8310*/  HADD2.F32 R99, -RZ, R152.H1_H1 ;  /* 0x30000098ff637230 */ /* 0x000fe40000004100 */
[C---:B------:R-:W-:Y:S01]  /*8320*/  FMUL R3, R78.reuse, R22 ;  /* 0x000000164e037220 */ /* 0x040fe20000400000 */
[----:B------:R-:W-:Y:S01]  /*8330*/  F2FP.SATFINITE.E4M3.F32.PACK_AB_MERGE_C R18, R19, R18, RZ ;  /* 0x000000121312723e */ /* 0x000fe200048070ff */
[C---:B------:R-:W-:Y:S01]  /*8340*/  FMUL R22, R78.reuse, R29 ;  /* 0x0000001d4e167220 */ /* 0x040fe20000400000 */
[C---:B------:R-:W-:Y:S01]  /*8350*/  FMUL R29, R78.reuse, R36 ;  /* 0x000000244e1d7220 */ /* 0x040fe20000400000 */
[C---:B------:R-:W-:Y:S01]  /*8360*/  FFMA R3, R81.reuse, R96, R3 ;  /* 0x0000006051037223 */ /* 0x040fe20000000003 */
[C---:B------:R-:W-:Y:S01]  /*8370*/  FMUL R6, R78.reuse, R23 ;  /* 0x000000174e067220 */ /* 0x040fe20000400000 */
[--C-:B------:R-:W-:Y:S02]  /*8380*/  HADD2.F32 R100, -RZ, R153.reuse.H0_H0 ;  /* 0x20000099ff647230 */ /* 0x100fe40000004100 */
[C---:B------:R-:W-:Y:S01]  /*8390*/  FMUL R11, R78.reuse, R26 ;  /* 0x0000001a4e0b7220 */ /* 0x040fe20000400000 */
[----:B------:R-:W-:Y:S02]  /*83a0*/  HADD2.F32 R103, -RZ, R153.H1_H1 ;  /* 0x30000099ff677230 */ /* 0x000fe40000004100 */
[C---:B------:R-:W-:Y:S01]  /*83b0*/  FFMA R6, R81.reuse, R99, R6 ;  /* 0x0000006351067223 */ /* 0x040fe20000000006 */
[C---:B------:R-:W-:Y:S01]  /*83c0*/  FFMA R7, R81.reuse, R98, R7 ;  /* 0x0000006251077223 */ /* 0x040fe20000000007 */
[C---:B------:R-:W-:Y:S01]  /*83d0*/  FFMA R10, R81.reuse, R101, R10 ;  /* 0x00000065510a7223 */ /* 0x040fe2000000000a */
[C---:B------:R-:W-:Y:S01]  /*83e0*/  FFMA R11, R81.reuse, R100, R11 ;  /* 0x00000064510b7223 */ /* 0x040fe2000000000b */
[----:B------:R-:W-:Y:S01]  /*83f0*/  FMUL R26, R78, R33 ;  /* 0x000000214e1a7220 */ /* 0x000fe20000400000 */
[----:B------:R-:W-:Y:S01]  /*8400*/  F2FP.SATFINITE.E4M3.F32.PACK_AB_MERGE_C R3, R6, R3, RZ ;  /* 0x000000030603723e */ /* 0x000fe200048070ff */
[C---:B------:R-:W-:Y:S01]  /*8410*/  FMUL R33, R78.reuse, R40 ;  /* 0x000000284e217220 */ /* 0x040fe20000400000 */
        /* <DEDUP_REMOVED lines=8> */
[C---:B------:R-:W-:Y:S01]  /*84a0*/  FMUL R30, R78.reuse, R37 ;  /* 0x000000254e1e7220 */ /* 0x040fe20000400000 */
[C---:B------:R-:W-:Y:S01]  /*84b0*/  FMUL R37, R78.reuse, R44 ;  /* 0x0000002c4e257220 */ /* 0x040fe20000400000 */
[C---:B------:R-:W-:Y:S01]  /*84c0*/  FMUL R24, R78.reuse, R31 ;  /* 0x0000001f4e187220 */ /* 0x040fe20000400000 */
[----:B------:R-:W-:Y:S01]  /*84d0*/  F2FP.F16.E4M3.UNPACK_B R158, R158.H1 ;  /* 0x0000009eff9e723e */ /* 0x000fe200030006ff */
[--C-:B------:R-:W-:Y:S02]  /*84e0*/  HADD2.F32 R108, -RZ, R155.reuse.H0_H0 ;  /* 0x2000009bff6c7230 */ /* 0x100fe40000004100 */
[----:B------:R-:W-:Y:S01]  /*84f0*/  FMUL R27, R78, R34 ;  /* 0x000000224e1b7220 */ /* 0x000fe20000400000 */
[----:B------:R-:W-:Y:S02]  /*8500*/  HADD2.F32 R111, -RZ, R155.H1_H1 ;  /* 0x3000009bff6f7230 */ /* 0x000fe40000004100 */
[C---:B------:R-:W-:Y:S01]  /*8510*/  FFMA R24, R81.reuse, R107, R24 ;  /* 0x0000006b51187223 */ /* 0x040fe20000000018 */
[----:B------:R-:W-:Y:S01]  /*8520*/  F2FP.F16.E4M3.UNPACK_B R159, R159.H1 ;  /* 0x0000009fff9f723e */ /* 0x000fe200030006ff */
[C---:B------:R-:W-:Y:S01]  /*8530*/  FFMA R25, R81.reuse, R106, R25 ;  /* 0x0000006a51197223 */ /* 0x040fe20000000019 */
[C---:B------:R-:W-:Y:S01]  /*8540*/  FFMA R26, R81.reuse, R109, R26 ;  /* 0x0000006d511a7223 */ /* 0x040fe2000000001a */
[----:B------:R-:W-:Y:S01]  /*8550*/  F2FP.F16.E4M3.UNPACK_B R160, R160.H1 ;  /* 0x000000a0ffa0723e */ /* 0x000fe200030006ff */
[C---:B------:R-:W-:Y:S01]  /*8560*/  FFMA R27, R81.reuse, R108, R27 ;  /* 0x0000006c511b7223 */ /* 0x040fe2000000001b */
[----:B------:R-:W-:Y:S01]  /*8570*/  F2FP.SATFINITE.E4M3.F32.PACK_AB_MERGE_C R6, R24, R23, RZ ;  /* 0x000000171806723e */ /* 0x000fe200048070ff */
[C---:B------:R-:W-:Y:S01]  /*8580*/  FMUL R34, R78.reuse, R41 ;  /* 0x000000294e227220 */ /* 0x040fe20000400000 */
[C---:B------:R-:W-:Y:S01]  /*8590*/  FMUL R41, R78.reuse, R48 ;  /* 0x000000304e297220 */ /* 0x040fe20000400000 */
[----:B------:R-:W-:Y:S01]  /*85a0*/  FMUL R28, R78, R35 ;  /* 0x000000234e1c7220 */ /* 0x000fe20000400000 */
[----:B------:R-:W-:Y:S01]  /*85b0*/  F2FP.F16.E4M3.UNPACK_B R161, R161.H1 ;  /* 0x000000a1ffa1723e */ /* 0x000fe200030006ff */
[--C-:B------:R-:W-:Y:S01]  /*85c0*/  HADD2.F32 R112, -RZ, R156.reuse.H0_H0 ;  /* 0x2000009cff707230 */ /* 0x100fe20000004100 */
[----:B------:R-:W-:Y:S01]  /*85d0*/  F2FP.SATFINITE.E4M3.F32.PACK_AB_MERGE_C R6, R22, R21, R6 ;  /* 0x000000151606723e */ /* 0x000fe20004807006 */
[C---:B------:R-:W-:Y:S01]  /*85e0*/  FFMA R28, R81.reuse, R111, R28 ;  /* 0x0000006f511c7223 */ /* 0x040fe2000000001c */
[C---:B------:R-:W-:Y:S01]  /*85f0*/  FFMA R29, R81.reuse, R110, R29 ;  /* 0x0000006e511d7223 */ /* 0x040fe2000000001d */
[C---:B------:R-:W-:Y:S01]  /*8600*/  FFMA R30, R81.reuse, R113, R30 ;  /* 0x00000071511e7223 */ /* 0x040fe2000000001e */
[----:B------:R-:W-:Y:S02]  /*8610*/  HADD2.F32 R115, -RZ, R156.H1_H1 ;  /* 0x3000009cff737230 */ /* 0x000fe40000004100 */
[C---:B------:R-:W-:Y:S01]  /*8620*/  FMUL R31, R78.reuse, R38 ;  /* 0x000000264e1f7220 */ /* 0x040fe20000400000 */
[----:B------:R-:W-:Y:S01]  /*8630*/  F2FP.F16.E4M3.UNPACK_B R162, R162.H1 ;  /* 0x000000a2ffa2723e */ /* 0x000fe200030006ff */
[C---:B------:R-:W-:Y:S01]  /*8640*/  FMUL R38, R78.reuse, R45 ;  /* 0x0000002d4e267220 */ /* 0x040fe20000400000 */
[C---:B------:R-:W-:Y:S01]  /*8650*/  FMUL R45, R78.reuse, R52 ;  /* 0x000000344e2d7220 */ /* 0x040fe20000400000 */
[----:B------:R-:W-:Y:S01]  /*8660*/  F2FP.F16.E4M3.UNPACK_B R163, R163.H1 ;  /* 0x000000a3ffa3723e */ /* 0x000fe200030006ff */
[----:B------:R-:W-:Y:S01]  /*8670*/  FFMA R31, R81, R112, R31 ;  /* 0x00000070511f7223 */ /* 0x000fe2000000001f */
[----:B------:R-:W-:Y:S01]  /*8680*/  FMUL R52, R78, R59 ;  /* 0x0000003b4e347220 */ /* 0x000fe20000400000 */
[----:B------:R-:W-:Y:S01]  /*8690*/  IADD3 R76, PT, PT, R76, 0x1, RZ ;  /* 0x000000014c4c7810 */ /* 0x000fe20007ffe0ff */
[C---:B------:R-:W-:Y:S01]  /*86a0*/  FMUL R59, R78.reuse, R66 ;  /* 0x000000424e3b7220 */ /* 0x040fe20000400000 */
[----:B------:R-:W-:Y:S01]  /*86b0*/  F2FP.SATFINITE.E4M3.F32.PACK_AB_MERGE_C R66, R13, R12, R14 ;  /* 0x0000000c0d42723e */ /* 0x000fe2000480700e */
[C---:B------:R-:W-:Y:S01]  /*86c0*/  FMUL R32, R78.reuse, R39 ;  /* 0x000000274e207220 */ /* 0x040fe20000400000 */
[--C-:B------:R-:W-:Y:S02]  /*86d0*/  HADD2.F32 R116, -RZ, R157.reuse.H0_H0 ;  /* 0x2000009dff747230 */ /* 0x100fe40000004100 */
[C---:B------:R-:W-:Y:S01]  /*86e0*/  FMUL R35, R78.reuse, R42 ;  /* 0x0000002a4e237220 */ /* 0x040fe20000400000 */
[----:B------:R-:W-:Y:S02]  /*86f0*/  HADD2.F32 R119, -RZ, R157.H1_H1 ;  /* 0x3000009dff777230 */ /* 0x000fe40000004100 */
[C---:B------:R-:W-:Y:S01]  /*8700*/  FFMA R32, R81.reuse, R115, R32 ;  /* 0x0000007351207223 */ /* 0x040fe20000000020 */
[----:B------:R-:W-:Y:S01]  /*8710*/  FMUL R36, R78, R43 ;  /* 0x0000002b4e247220 */ /* 0x000fe20000400000 */
[C---:B------:R-:W-:Y:S01]  /*8720*/  FFMA R33, R81.reuse, R114, R33 ;  /* 0x0000007251217223 */ /* 0x040fe20000000021 */
[C---:B------:R-:W-:Y:S01]  /*8730*/  FFMA R34, R81.reuse, R117, R34 ;  /* 0x0000007551227223 */ /* 0x040fe20000000022 */
[--C-:B------:R-:W-:Y:S01]  /*8740*/  HADD2.F32 R120, -RZ, R158.reuse.H0_H0 ;  /* 0x2000009eff787230 */ /* 0x100fe20000004100 */
[----:B------:R-:W-:Y:S01]  /*8750*/  F2FP.SATFINITE.E4M3.F32.PACK_AB_MERGE_C R32, R32, R31, RZ ;  /* 0x0000001f2020723e */ /* 0x000fe200048070ff */
[C---:B------:R-:W-:Y:S01]  /*8760*/  FFMA R35, R81.reuse, R116, R35 ;  /* 0x0000007451237223 */ /* 0x040fe20000000023 */
[----:B------:R-:W-:Y:S02]  /*8770*/  HADD2.F32 R123, -RZ, R158.H1_H1 ;  /* 0x3000009eff7b7230 */ /* 0x000fe40000004100 */
[----:B------:R-:W-:Y:S01]  /*8780*/  FMUL R39, R78, R46 ;  /* 0x0000002e4e277220 */ /* 0x000fe20000400000 */
[----:B------:R-:W-:Y:S01]  /*8790*/  F2FP.SATFINITE.E4M3.F32.PACK_AB_MERGE_C R32, R30, R29, R32 ;  /* 0x0000001d1e20723e */ /* 0x000fe20004807020 */
[C---:B------:R-:W-:Y:S01]  /*87a0*/  FFMA R36, R81.reuse, R119, R36 ;  /* 0x0000007751247223 */ /* 0x040fe20000000024 */
[C---:B------:R-:W-:Y:S01]  /*87b0*/  FMUL R40, R78.reuse, R47 ;  /* 0x0000002f4e287220 */ /* 0x040fe20000400000 */
[C---:B------:R-:W-:Y:S01]  /*87c0*/  FFMA R37, R81.reuse, R118, R37 ;  /* 0x0000007651257223 */ /* 0x040fe20000000025 */
[C---:B------:R-:W-:Y:S01]  /*87d0*/  FFMA R38, R81.reuse, R121, R38 ;  /* 0x0000007951267223 */ /* 0x040fe20000000026 */
[C---:B------:R-:W-:Y:S01]  /*87e0*/  FMUL R42, R78.reuse, R49 ;  /* 0x000000314e2a7220 */ /* 0x040fe20000400000 */
[--C-:B------:R-:W-:Y:S02]  /*87f0*/  HADD2.F32 R124, -RZ, R159.reuse.H0_H0 ;  /* 0x2000009fff7c7230 */ /* 0x100fe40000004100 */
[C---:B------:R-:W-:Y:S01]  /*8800*/  FFMA R39, R81.reuse, R120, R39 ;  /* 0x0000007851277223 */ /* 0x040fe20000000027 */
[----:B------:R-:W-:Y:S02]  /*8810*/  HADD2.F32 R127, -RZ, R159.H1_H1 ;  /* 0x3000009fff7f7230 */ /* 0x000fe40000004100 */
[C---:B------:R-:W-:Y:S01]  /*8820*/  FMUL R43, R78.reuse, R50 ;  /* 0x000000324e2b7220 */ /* 0x040fe20000400000 */
[C---:B------:R-:W-:Y:S01]  /*8830*/  FFMA R40, R81.reuse, R123, R40 ;  /* 0x0000007b51287223 */ /* 0x040fe20000000028 */
[C---:B------:R-:W-:Y:S01]  /*8840*/  FMUL R44, R78.reuse, R51 ;  /* 0x000000334e2c7220 */ /* 0x040fe20000400000 */
[C---:B------:R-:W-:Y:S01]  /*8850*/  FFMA R41, R81.reuse, R122, R41 ;  /* 0x0000007a51297223 */ /* 0x040fe20000000029 */
[C---:B------:R-:W-:Y:S01]  /*8860*/  FMUL R50, R78.reuse, R57 ;  /* 0x000000394e327220 */ /* 0x040fe20000400000 */
[C---:B------:R-:W-:Y:S01]  /*8870*/  FMUL R57, R78.reuse, R64 ;  /* 0x000000404e397220 */ /* 0x040fe20000400000 */
[----:B------:R-:W-:Y:S01]  /*8880*/  FFMA R42, R81, R125, R42 ;  /* 0x0000007d512a7223 */ /* 0x000fe2000000002a */
[C---:B------:R-:W-:Y:S01]  /*8890*/  FMUL R46, R78.reuse, R53 ;  /* 0x000000354e2e7220 */ /* 0x040fe20000400000 */
[--C-:B------:R-:W-:Y:S01]  /*88a0*/  HADD2.F32 R128, -RZ, R160.reuse.H0_H0 ;  /* 0x200000a0ff807230 */ /* 0x100fe20000004100 */
[----:B------:R-:W-:Y:S01]  /*88b0*/  F2FP.SATFINITE.E4M3.F32.PACK_AB_MERGE_C R64, R5, R4, R86 ;  /* 0x000000040540723e */ /* 0x000fe20004807056 */
[C---:B------:R-:W-:Y:S01]  /*88c0*/  FMUL R51, R78.reuse, R58 ;  /* 0x0000003a4e337220 */ /* 0x040fe20000400000 */
[C---:B------:R-:W-:Y:S01]  /*88d0*/  FMUL R53, R78.reuse, R60 ;  /* 0x0000003c4e357220 */ /* 0x040fe20000400000 */
[C---:B------:R-:W-:Y:S01]  /*88e0*/  FFMA R43, R81.reuse, R124, R43 ;  /* 0x0000007c512b7223 */ /* 0x040fe2000000002b */
[----:B------:R-:W-:Y:S02]  /*88f0*/  HADD2.F32 R131, -RZ, R160.H1_H1 ;  /* 0x300000a0ff837230 */ /* 0x000fe40000004100 */
[C---:B------:R-:W-:Y:S01]  /*8900*/  FMUL R47, R78.reuse, R54 ;  /* 0x000000364e2f7220 */ /* 0x040fe20000400000 */
[C---:B------:R-:W-:Y:S01]  /*8910*/  FMUL R58, R78.reuse, R65 ;  /* 0x000000414e3a7220 */ /* 0x040fe20000400000 */
[----:B------:R-:W-:Y:S01]  /*8920*/  FMUL R60, R78, R67 ;  /* 0x000000434e3c7220 */ /* 0x000fe20000400000 */
[----:B------:R-:W-:Y:S01]  /*8930*/  F2FP.SATFINITE.E4M3.F32.PACK_AB_MERGE_C R5, R20, R11, RZ ;  /* 0x0000000b1405723e */ /* 0x000fe200048070ff */
[----:B------:R-:W-:Y:S01]  /*8940*/  FFMA R44, R81, R127, R44 ;  /* 0x0000007f512c7223 */ /* 0x000fe2000000002c */
[C---:B------:R-:W-:Y:S01]  /*8950*/  FMUL R48, R78.reuse, R55 ;  /* 0x000000374e307220 */ /* 0x040fe20000400000 */
[----:B------:R-:W-:Y:S01]  /*8960*/  F2FP.SATFINITE.E4M3.F32.PACK_AB_MERGE_C R65, R9, R8, R138 ;  /* 0x000000080941723e */ /* 0x000fe2000480708a */
[----:B------:R-:W-:Y:S01]  /*8970*/  FFMA R45, R81, R126, R45 ;  /* 0x0000007e512d7223 */ /* 0x000fe2000000002d */
[----:B------:R-:W-:Y:S01]  /*8980*/  F2FP.SATFINITE.E4M3.F32.PACK_AB_MERGE_C R67, R17, R16, R18 ;  /* 0x000000101143723e */ /* 0x000fe20004807012 */
[----:B------:R-:W-:Y:S01]  /*8990*/  FMUL R49, R78, R56 ;  /* 0x000000384e317220 */ /* 0x000fe20000400000 */
[C---:B------:R-:W-:Y:S01]  /*89a0*/  FFMA R46, R81.reuse, R129, R46 ;  /* 0x00000081512e7223 */ /* 0x040fe2000000002e */
[--C-:B------:R-:W-:Y:S02]  /*89b0*/  HADD2.F32 R132, -RZ, R161.reuse.H0_H0 ;  /* 0x200000a1ff847230 */ /* 0x100fe40000004100 */
[C---:B------:R-:W-:Y:S01]  /*89c0*/  FFMA R47, R81.reuse, R128, R47 ;  /* 0x00000080512f7223 */ /* 0x040fe2000000002f */
[----:B------:R1:W-:Y:S01]  /*89d0*/  STS.128 [R172+UR49+0x6400], R64 ;  /* 0x00640040ac007988 */ /* 0x0003e20008000c31 */
[----:B------:R-:W-:Y:S01]  /*89e0*/  HADD2.F32 R135, -RZ, R161.H1_H1 ;  /* 0x300000a1ff877230 */ /* 0x000fe20000004100 */
[----:B------:R-:W-:Y:S01]  /*89f0*/  F2FP.SATFINITE.E4M3.F32.PACK_AB_MERGE_C R5, R10, R7, R5 ;  /* 0x000000070a05723e */ /* 0x000fe20004807005 */
[C---:B------:R-:W-:Y:S01]  /*8a00*/  FFMA R48, R81.reuse, R131, R48 ;  /* 0x0000008351307223 */ /* 0x040fe20000000030 */
[----:B------:R-:W-:Y:S01]  /*8a10*/  F2FP.SATFINITE.E4M3.F32.PACK_AB_MERGE_C R7, R28, R27, RZ ;  /* 0x0000001b1c07723e */ /* 0x000fe200048070ff */
        /* <DEDUP_REMOVED lines=8> */
[----:B------:R-:W-:Y:S01]  /*8aa0*/  FMUL R56, R78, R63 ;  /* 0x0000003f4e387220 */ /* 0x000fe20000400000 */
[----:B------:R-:W-:Y:S01]  /*8ab0*/  F2FP.SATFINITE.E4M3.F32.PACK_AB_MERGE_C R4, R2, R0, R3 ;  /* 0x000000000204723e */ /* 0x000fe20004807003 */
[C---:B------:R-:W-:Y:S01]  /*8ac0*/  FFMA R53, R81.reuse, R134, R53 ;  /* 0x0000008651357223 */ /* 0x040fe20000000035 */
[----:B------:R-:W-:Y:S01]  /*8ad0*/  F2FP.SATFINITE.E4M3.F32.PACK_AB_MERGE_C R7, R26, R25, R7 ;  /* 0x000000191a07723e */ /* 0x000fe20004807007 */
[C---:B------:R-:W-:Y:S01]  /*8ae0*/  FFMA R54, R81.reuse, R137, R54 ;  /* 0x0000008951367223 */ /* 0x040fe20000000036 */
[--C-:B------:R-:W-:Y:S02]  /*8af0*/  HADD2.F32 R84, -RZ, R163.reuse.H0_H0 ;  /* 0x200000a3ff547230 */ /* 0x100fe40000004100 */
[C---:B------:R-:W-:Y:S01]  /*8b00*/  FFMA R55, R81.reuse, R136, R55 ;  /* 0x0000008851377223 */ /* 0x040fe20000000037 */
[----:B------:R-:W-:Y:S01]  /*8b10*/  HADD2.F32 R85, -RZ, R163.H1_H1 ;  /* 0x300000a3ff557230 */ /* 0x000fe20000004100 */
[----:B------:R1:W-:Y:S01]  /*8b20*/  STS.128 [R204+0x6010], R4 ;  /* 0x00601004cc007388 */ /* 0x0003e20000000c00 */
[----:B------:R-:W-:Y:S01]  /*8b30*/  F2FP.SATFINITE.E4M3.F32.PACK_AB_MERGE_C R35, R36, R35, RZ ;  /* 0x000000232423723e */ /* 0x000fe200048070ff */
[C---:B------:R-:W-:Y:S01]  /*8b40*/  FFMA R56, R81.reuse, R139, R56 ;  /* 0x0000008b51387223 */ /* 0x040fe20000000038 */
[----:B------:R-:W-:Y:S01]  /*8b50*/  F2FP.SATFINITE.E4M3.F32.PACK_AB_MERGE_C R39, R40, R39, RZ ;  /* 0x000000272827723e */ /* 0x000fe200048070ff */
[C---:B------:R-:W-:Y:S01]  /*8b60*/  FFMA R57, R81.reuse, R82, R57 ;  /* 0x0000005251397223 */ /* 0x040fe20000000039 */
[----:B------:R-:W-:Y:S01]  /*8b70*/  F2FP.SATFINITE.E4M3.F32.PACK_AB_MERGE_C R43, R44, R43, RZ ;  /* 0x0000002b2c2b723e */ /* 0x000fe200048070ff */
[C---:B------:R-:W-:Y:S01]  /*8b80*/  FFMA R58, R81.reuse, R83, R58 ;  /* 0x00000053513a7223 */ /* 0x040fe2000000003a */
[C---:B------:R-:W-:Y:S01]  /*8b90*/  FFMA R59, R81.reuse, R84, R59 ;  /* 0x00000054513b7223 */ /* 0x040fe2000000003b */
[----:B------:R-:W-:Y:S01]  /*8ba0*/  F2FP.SATFINITE.E4M3.F32.PACK_AB_MERGE_C R33, R34, R33, R35 ;  /* 0x000000212221723e */ /* 0x000fe20004807023 */
        /* <DEDUP_REMOVED lines=11> */
[----:B------:R-:W-:Y:S05]  /*8c60*/  F2FP.SATFINITE.E4M3.F32.PACK_AB_MERGE_C R51, R58, R57, R59 ;  /* 0x000000393a33723e */ /* 0x000fea000480703b */
        /* <DEDUP_REMOVED lines=9> */
[----:B------:R-:W-:Y:S02]  /*8d00*/  UIADD3 UR8, UP0, UPT, UR52, 0x680, URZ ;  /* 0x0000068034087890 */ /* 0x000fe4000ff1e0ff */
[----:B------:R-:W-:Y:S02]  /*8d10*/  UIADD3 UR5, UPT, UPT, UR41, 0x40, URZ ;  /* 0x0000004029057890 */ /* 0x000fe4000fffe0ff */
[----:B------:R-:W-:Y:S02]  /*8d20*/  UIADD3 UR4, UPT, UPT, UR49, 0x6400, URZ ;  /* 0x0000640031047890 */ /* 0x000fe4000fffe0ff */
[----:B------:R-:W-:Y:S01]  /*8d30*/  UIADD3.X UR9, UPT, UPT, URZ, UR53, URZ, UP0, !UPT ;  /* 0x00000035ff097290 */ /* 0x000fe200087fe4ff */
[----:B------:R-:W-:Y:S01]  /*8d40*/  UMOV UR6, UR42 ;  /* 0x0000002a00067c82 */ /* 0x000fe20008000000 */
[----:B------:R-:W-:Y:S07]  /*8d50*/  UMOV UR7, UR36 ;  /* 0x0000002400077c82 */ /* 0x000fee0008000000 */
[----:B------:R2:W-:Y:S01]  /*8d60*/  UTMASTG.3D [UR4], [UR8] ;  /* 0x00000004080073b5 */ /* 0x0005e20008010000 */
[----:B------:R0:W-:Y:S01]  /*8d70*/  UTMACMDFLUSH ;  /* 0x00000000000079b7 */ /* 0x0001e20000000000 */
[----:B--2---:R-:W-:Y:S04]  /*8d80*/  DEPBAR.LE SB0, 0x1 ;  /* 0x000080400000791a */ /* 0x004fe80000000000 */
.L_x_125:
[----:B------:R-:W-:Y:S05]  /*8d90*/  BSYNC.RECONVERGENT B0 ;  /* 0x0000000000007941 */ /* 0x000fea0003800200 */
.L_x_124:
[----:B------:R-:W-:Y:S01]  /*8da0*/  BAR.SYNC.DEFER_BLOCKING 0x1, 0x80 ;  /* 0x0042000000007b1d */ /* 0x000fe20000010000 */
[----:B------:R-:W-:Y:S01]  /*8db0*/  ISETP.NE.AND P2, PT, R194, RZ, PT ;  /* 0x000000ffc200720c */ /* 0x000fe20003f45270 */
[----:B------:R-:W-:Y:S01]  /*8dc0*/  IMAD.IADD R20, R75, 0x1, R147 ;  /* 0x000000014b147824 */ /* 0x000fe200078e0293 */
[----:B------:R-:W-:Y:S01]  /*8dd0*/  ISETP.NE.AND P0, PT, R195, 0x2, PT ;  /* 0x00000002c300780c */ /* 0x000fe20003f05270 */
[----:B------:R-:W-:Y:S01]  /*8de0*/  IMAD.IADD R21, R77, 0x1, R170 ;  /* 0x000000014d157824 */ /* 0x000fe200078e02aa */
[----:B------:R-:W-:Y:S02]  /*8df0*/  ISETP.NE.AND P1, PT, R76, 0x4, PT ;  /* 0x000000044c00780c */ /* 0x000fe40003f25270 */
[----:B------:R-:W-:Y:S02]  /*8e00*/  SEL R3, RZ, 0x1, P0 ;  /* 0x00000001ff037807 */ /* 0x000fe40000000000 */
[----:B------:R-:W-:Y:S02]  /*8e10*/  SEL R0, RZ, 0x1, P1 ;  /* 0x00000001ff007807 */ /* 0x000fe40000800000 */
[----:B------:R-:W-:Y:S02]  /*8e20*/  LOP3.LUT R182, R182, R3, RZ, 0x3c, !PT ;  /* 0x00000003b6b67212 */ /* 0x000fe400078e3cff */
[----:B------:R-:W-:Y:S02]  /*8e30*/  LOP3.LUT R183, R183, R0, RZ, 0x3c, !PT ;  /* 0x00000000b7b77212 */ /* 0x000fe400078e3cff */
[----:B------:R-:W-:Y:S02]  /*8e40*/  @P2 R2UR UR36, R179 ;  /* 0x00000000b32422ca */ /* 0x000fe400000e0000 */
[----:B------:R-:W-:Y:S02]  /*8e50*/  SEL R195, R195, RZ, P0 ;  /* 0x000000ffc3c37207 */ /* 0x000fe40000000000 */
[----:B------:R-:W-:Y:S01]  /*8e60*/  SEL R76, R76, RZ, P1 ;  /* 0x000000ff4c4c7207 */ /* 0x000fe20000800000 */
[----:B------:R-:W-:Y:S10]  /*8e70*/  @P2 BRA `(.L_x_126) ;  /* 0xffffffc400bc2947 */ /* 0x000ff4000383ffff */
[----:B------:R-:W-:Y:S05]  /*8e80*/  EXIT ;  /* 0x000000000000794d */ /* 0x000fea0003800000 */
.L_x_20:
[----:B--2---:R2:W1:Y:S02]  /*8e90*/  SYNCS.PHASECHK.TRANS64.TRYWAIT P0, [R3+URZ+0x220], R2 ;  /* 0x00022002030075a7 */ /* 0x00446400080011ff */
[----:B-1----:R-:W-:Y:S05]  /*8ea0*/  @!P0 NANOSLEEP.SYNCS 0x989680 ;  /* 0x009896800000895d */ /* 0x002fea0003900000 */
[----:B------:R-:W1:Y:S02]  /*8eb0*/  @!P0 SYNCS.PHASECHK.TRANS64 P0, [R3+URZ+0x220], R2 ;  /* 0x00022002030085a7 */ /* 0x000e6400080010ff */
[----:B-1----:R-:W-:Y:S05]  /*8ec0*/  @!P0 BRA `(.L_x_20) ;  /* 0xfffffffc00f08947 */ /* 0x002fea000383ffff */
[----:B------:R-:W-:Y:S05]  /*8ed0*/  BRA `(.L_x_127) ;  /* 0xffffff88005c7947 */ /* 0x000fea000383ffff */
.L_x_23:
[----:B-1----:R-:W-:-:S07]  /*8ee0*/  MOV R2, UR33 ;  /* 0x0000002100027c02 */ /* 0x002fce0008000f00 */
.L_x_128:
[----:B-1----:R1:W2:Y:S02]  /*8ef0*/  SYNCS.PHASECHK.TRANS64.TRYWAIT P0, [R2+URZ+0xc0], R5 ;  /* 0x0000c005020075a7 */ /* 0x0022a400080011ff */
[----:B--2---:R-:W-:Y:S05]  /*8f00*/  @!P0 NANOSLEEP.SYNCS 0x989680 ;  /* 0x009896800000895d */ /* 0x004fea0003900000 */
[----:B------:R-:W2:Y:S02]  /*8f10*/  @!P0 SYNCS.PHASECHK.TRANS64 P0, [R2+URZ+0xc0], R5 ;  /* 0x0000c005020085a7 */ /* 0x000ea400080010ff */
[----:B--2---:R-:W-:Y:S05]  /*8f20*/  @!P0 BRA `(.L_x_128) ;  /* 0xfffffffc00f08947 */ /* 0x004fea000383ffff */
[----:B------:R-:W-:Y:S05]  /*8f30*/  BRA `(.L_x_22) ;  /* 0xffffff8800ac7947 */ /* 0x000fea000383ffff */
.L_x_29:
[----:B-1----:R-:W-:-:S07]  /*8f40*/  MOV R2, UR17 ;  /* 0x0000001100027c02 */ /* 0x002fce0008000f00 */
.L_x_129:
[----:B-1----:R1:W2:Y:S02]  /*8f50*/  SYNCS.PHASECHK.TRANS64.TRYWAIT P0, [R2+URZ+0xc0], R5 ;  /* 0x0000c005020075a7 */ /* 0x0022a400080011ff */
[----:B--2---:R-:W-:Y:S05]  /*8f60*/  @!P0 NANOSLEEP.SYNCS 0x989680 ;  /* 0x009896800000895d */ /* 0x004fea0003900000 */
[----:B------:R-:W2:Y:S02]  /*8f70*/  @!P0 SYNCS.PHASECHK.TRANS64 P0, [R2+URZ+0xc0], R5 ;  /* 0x0000c005020085a7 */ /* 0x000ea400080010ff */
[----:B--2---:R-:W-:Y:S05]  /*8f80*/  @!P0 BRA `(.L_x_129) ;  /* 0xfffffffc00f08947 */ /* 0x004fea000383ffff */
[----:B------:R-:W-:Y:S05]  /*8f90*/  BRA `(.L_x_28) ;  /* 0xffffff8c00507947 */ /* 0x000fea000383ffff */
.L_x_33:
[----:B-1----:R1:W2:Y:S02]  /*8fa0*/  SYNCS.PHASECHK.TRANS64.TRYWAIT P0, [R2+URZ+0x1b0], R3 ;  /* 0x0001b003020075a7 */ /* 0x0022a400080011ff */
[----:B--2---:R-:W-:Y:S05]  /*8fb0*/  @!P0 NANOSLEEP.SYNCS 0x989680 ;  /* 0x009896800000895d */ /* 0x004fea0003900000 */
[----:B------:R-:W2:Y:S02]  /*8fc0*/  @!P0 SYNCS.PHASECHK.TRANS64 P0, [R2+URZ+0x1b0], R3 ;  /* 0x0001b003020085a7 */ /* 0x000ea400080010ff */
[----:B--2---:R-:W-:Y:S05]  /*8fd0*/  @!P0 BRA `(.L_x_33) ;  /* 0xfffffffc00f08947 */ /* 0x004fea000383ffff */
[----:B------:R-:W-:Y:S05]  /*8fe0*/  BRA `(.L_x_130) ;  /* 0xffffff8c00dc7947 */ /* 0x000fea000383ffff */
.L_x_37:
[----:B----4-:R-:W-:-:S07]  /*8ff0*/  MOV R0, UR5 ;  /* 0x0000000500007c02 */ /* 0x010fce0008000f00 */
.L_x_131:
[----:B-1----:R1:W2:Y:S02]  /*9000*/  SYNCS.PHASECHK.TRANS64.TRYWAIT P0, [R0+URZ], R3 ;  /* 0x00000003000075a7 */ /* 0x0022a400080011ff */
[----:B--2---:R-:W-:Y:S05]  /*9010*/  @!P0 NANOSLEEP.SYNCS 0x989680 ;  /* 0x009896800000895d */ /* 0x004fea0003900000 */
[----:B------:R-:W2:Y:S02]  /*9020*/  @!P0 SYNCS.PHASECHK.TRANS64 P0, [R0+URZ], R3 ;  /* 0x00000003000085a7 */ /* 0x000ea400080010ff */
[----:B--2---:R-:W-:Y:S05]  /*9030*/  @!P0 BRA `(.L_x_131) ;  /* 0xfffffffc00f08947 */ /* 0x004fea000383ffff */
[----:B------:R-:W-:Y:S05]  /*9040*/  BRA `(.L_x_132) ;  /* 0xffffff94004c7947 */ /* 0x000fea000383ffff */
.L_x_38:
[----:B----4-:R-:W-:-:S07]  /*9050*/  MOV R0, UR5 ;  /* 0x0000000500007c02 */ /* 0x010fce0008000f00 */
.L_x_133:
[----:B-1----:R1:W2:Y:S02]  /*9060*/  SYNCS.PHASECHK.TRANS64.TRYWAIT P0, [R0+URZ], R3 ;  /* 0x00000003000075a7 */ /* 0x0022a400080011ff */
[----:B--2---:R-:W-:Y:S05]  /*9070*/  @!P0 NANOSLEEP.SYNCS 0x989680 ;  /* 0x009896800000895d */ /* 0x004fea0003900000 */
[----:B------:R-:W2:Y:S02]  /*9080*/  @!P0 SYNCS.PHASECHK.TRANS64 P0, [R0+URZ], R3 ;  /* 0x00000003000085a7 */ /* 0x000ea400080010ff */
[----:B--2---:R-:W-:Y:S05]  /*9090*/  @!P0 BRA `(.L_x_133) ;  /* 0xfffffffc00f08947 */ /* 0x004fea000383ffff */
[----:B------:R-:W-:Y:S05]  /*90a0*/  BRA `(.L_x_134) ;  /* 0xffffff9400587947 */ /* 0x000fea000383ffff */
.L_x_39:
[----:B----4-:R-:W-:-:S07]  /*90b0*/  MOV R0, UR5 ;  /* 0x0000000500007c02 */ /* 0x010fce0008000f00 */
.L_x_135:
[----:B-1----:R1:W2:Y:S02]  /*90c0*/  SYNCS.PHASECHK.TRANS64.TRYWAIT P0, [R0+URZ], R3 ;  /* 0x00000003000075a7 */ /* 0x0022a400080011ff */
[----:B--2---:R-:W-:Y:S05]  /*90d0*/  @!P0 NANOSLEEP.SYNCS 0x989680 ;  /* 0x009896800000895d */ /* 0x004fea0003900000 */
[----:B------:R-:W2:Y:S02]  /*90e0*/  @!P0 SYNCS.PHASECHK.TRANS64 P0, [R0+URZ], R3 ;  /* 0x00000003000085a7 */ /* 0x000ea400080010ff */
[----:B--2---:R-:W-:Y:S05]  /*90f0*/  @!P0 BRA `(.L_x_135) ;  /* 0xfffffffc00f08947 */ /* 0x004fea000383ffff */
[----:B------:R-:W-:Y:S05]  /*9100*/  BRA `(.L_x_136) ;  /* 0xffffff9400647947 */ /* 0x000fea000383ffff */
.L_x_40:
[----:B----4-:R-:W-:-:S07]  /*9110*/  MOV R0, UR5 ;  /* 0x0000000500007c02 */ /* 0x010fce0008000f00 */
.L_x_137:
[----:B-1----:R1:W2:Y:S02]  /*9120*/  SYNCS.PHASECHK.TRANS64.TRYWAIT P0, [R0+URZ], R3 ;  /* 0x00000003000075a7 */ /* 0x0022a400080011ff */
[----:B--2---:R-:W-:Y:S05]  /*9130*/  @!P0 NANOSLEEP.SYNCS 0x989680 ;  /* 0x009896800000895d */ /* 0x004fea0003900000 */
[----:B------:R-:W2:Y:S02]  /*9140*/  @!P0 SYNCS.PHASECHK.TRANS64 P0, [R0+URZ], R3 ;  /* 0x00000003000085a7 */ /* 0x000ea400080010ff */
[----:B--2---:R-:W-:Y:S05]  /*9150*/  @!P0 BRA `(.L_x_137) ;  /* 0xfffffffc00f08947 */ /* 0x004fea000383ffff */
[----:B------:R-:W-:Y:S05]  /*9160*/  BRA `(.L_x_138) ;  /* 0xffffff9400707947 */ /* 0x000fea000383ffff */
.L_x_41:
[----:B----4-:R-:W-:-:S07]  /*9170*/  MOV R0, UR5 ;  /* 0x0000000500007c02 */ /* 0x010fce0008000f00 */
.L_x_139:
[----:B-1----:R1:W2:Y:S02]  /*9180*/  SYNCS.PHASECHK.TRANS64.TRYWAIT P0, [R0+URZ], R3 ;  /* 0x00000003000075a7 */ /* 0x0022a400080011ff */
[----:B--2---:R-:W-:Y:S05]  /*9190*/  @!P0 NANOSLEEP.SYNCS 0x989680 ;  /* 0x009896800000895d */ /* 0x004fea0003900000 */
[----:B------:R-:W2:Y:S02]  /*91a0*/  @!P0 SYNCS.PHASECHK.TRANS64 P0, [R0+URZ], R3 ;  /* 0x00000003000085a7 */ /* 0x000ea400080010ff */
[----:B--2---:R-:W-:Y:S05]  /*91b0*/  @!P0 BRA `(.L_x_139) ;  /* 0xfffffffc00f08947 */ /* 0x004fea000383ffff */
[----:B------:R-:W-:Y:S05]  /*91c0*/  BRA `(.L_x_140) ;  /* 0xffffff94007c7947 */ /* 0x000fea000383ffff */
.L_x_42:
[----:B----4-:R-:W-:-:S07]  /*91d0*/  MOV R0, UR5 ;  /* 0x0000000500007c02 */ /* 0x010fce0008000f00 */
.L_x_141:
[----:B-1----:R1:W2:Y:S02]  /*91e0*/  SYNCS.PHASECHK.TRANS64.TRYWAIT P0, [R0+URZ], R3 ;  /* 0x00000003000075a7 */ /* 0x0022a400080011ff */
[----:B--2---:R-:W-:Y:S05]  /*91f0*/  @!P0 NANOSLEEP.SYNCS 0x989680 ;  /* 0x009896800000895d */ /* 0x004fea0003900000 */
[----:B------:R-:W2:Y:S02]  /*9200*/  @!P0 SYNCS.PHASECHK.TRANS64 P0, [R0+URZ], R3 ;  /* 0x00000003000085a7 */ /* 0x000ea400080010ff */
[----:B--2---:R-:W-:Y:S05]  /*9210*/  @!P0 BRA `(.L_x_141) ;  /* 0xfffffffc00f08947 */ /* 0x004fea000383ffff */
[----:B------:R-:W-:Y:S05]  /*9220*/  BRA `(.L_x_142) ;  /* 0xffffff9400887947 */ /* 0x000fea000383ffff */
.L_x_43:
[----:B----4-:R-:W-:-:S07]  /*9230*/  MOV R0, UR5 ;  /* 0x0000000500007c02 */ /* 0x010fce0008000f00 */
.L_x_143:
[----:B-1----:R1:W2:Y:S02]  /*9240*/  SYNCS.PHASECHK.TRANS64.TRYWAIT P0, [R0+URZ], R3 ;  /* 0x00000003000075a7 */ /* 0x0022a400080011ff */
[----:B--2---:R-:W-:Y:S05]  /*9250*/  @!P0 NANOSLEEP.SYNCS 0x989680 ;  /* 0x009896800000895d */ /* 0x004fea0003900000 */
[----:B------:R-:W2:Y:S02]  /*9260*/  @!P0 SYNCS.PHASECHK.TRANS64 P0, [R0+URZ], R3 ;  /* 0x00000003000085a7 */ /* 0x000ea400080010ff */
[----:B--2---:R-:W-:Y:S05]  /*9270*/  @!P0 BRA `(.L_x_143) ;  /* 0xfffffffc00f08947 */ /* 0x004fea000383ffff */
[----:B------:R-:W-:Y:S05]  /*9280*/  BRA `(.L_x_144) ;  /* 0xffffff9400947947 */ /* 0x000fea000383ffff */
.L_x_44:
[----:B----4-:R-:W-:-:S07]  /*9290*/  MOV R0, UR5 ;  /* 0x0000000500007c02 */ /* 0x010fce0008000f00 */
.L_x_145:
[----:B-1----:R1:W2:Y:S02]  /*92a0*/  SYNCS.PHASECHK.TRANS64.TRYWAIT P0, [R0+URZ], R3 ;  /* 0x00000003000075a7 */ /* 0x0022a400080011ff */
[----:B--2---:R-:W-:Y:S05]  /*92b0*/  @!P0 NANOSLEEP.SYNCS 0x989680 ;  /* 0x009896800000895d */ /* 0x004fea0003900000 */
[----:B------:R-:W2:Y:S02]  /*92c0*/  @!P0 SYNCS.PHASECHK.TRANS64 P0, [R0+URZ], R3 ;  /* 0x00000003000085a7 */ /* 0x000ea400080010ff */
[----:B--2---:R-:W-:Y:S05]  /*92d0*/  @!P0 BRA `(.L_x_145) ;  /* 0xfffffffc00f08947 */ /* 0x004fea000383ffff */
[----:B------:R-:W-:Y:S05]  /*92e0*/  BRA `(.L_x_146) ;  /* 0xffffff9400a07947 */ /* 0x000fea000383ffff */
.L_x_45:
[----:B----4-:R-:W-:-:S07]  /*92f0*/  MOV R0, UR5 ;  /* 0x0000000500007c02 */ /* 0x010fce0008000f00 */
.L_x_147:
[----:B-1----:R1:W2:Y:S02]  /*9300*/  SYNCS.PHASECHK.TRANS64.TRYWAIT P0, [R0+URZ], R3 ;  /* 0x00000003000075a7 */ /* 0x0022a400080011ff */
[----:B--2---:R-:W-:Y:S05]  /*9310*/  @!P0 NANOSLEEP.SYNCS 0x989680 ;  /* 0x009896800000895d */ /* 0x004fea0003900000 */
[----:B------:R-:W2:Y:S02]  /*9320*/  @!P0 SYNCS.PHASECHK.TRANS64 P0, [R0+URZ], R3 ;  /* 0x00000003000085a7 */ /* 0x000ea400080010ff */
[----:B--2---:R-:W-:Y:S05]  /*9330*/  @!P0 BRA `(.L_x_147) ;  /* 0xfffffffc00f08947 */ /* 0x004fea000383ffff */
[----:B------:R-:W-:Y:S05]  /*9340*/  BRA `(.L_x_148) ;  /* 0xffffff9400ac7947 */ /* 0x000fea000383ffff */
.L_x_46:
[----:B----4-:R-:W-:-:S07]  /*9350*/  MOV R0, UR5 ;  /* 0x0000000500007c02 */ /* 0x010fce0008000f00 */
.L_x_149:
[----:B-1----:R1:W2:Y:S02]  /*9360*/  SYNCS.PHASECHK.TRANS64.TRYWAIT P0, [R0+URZ], R3 ;  /* 0x00000003000075a7 */ /* 0x0022a400080011ff */
[----:B--2---:R-:W-:Y:S05]  /*9370*/  @!P0 NANOSLEEP.SYNCS 0x989680 ;  /* 0x009896800000895d */ /* 0x004fea0003900000 */
[----:B------:R-:W2:Y:S02]  /*9380*/  @!P0 SYNCS.PHASECHK.TRANS64 P0, [R0+URZ], R3 ;  /* 0x00000003000085a7 */ /* 0x000ea400080010ff */
[----:B--2---:R-:W-:Y:S05]  /*9390*/  @!P0 BRA `(.L_x_149) ;  /* 0xfffffffc00f08947 */ /* 0x004fea000383ffff */
[----:B------:R-:W-:Y:S05]  /*93a0*/  BRA `(.L_x_150) ;  /* 0xffffff9400b87947 */ /* 0x000fea000383ffff */
.L_x_47:
[----:B----4-:R-:W-:-:S07]  /*93b0*/  MOV R0, UR5 ;  /* 0x0000000500007c02 */ /* 0x010fce0008000f00 */
.L_x_151:
[----:B-1----:R1:W2:Y:S02]  /*93c0*/  SYNCS.PHASECHK.TRANS64.TRYWAIT P0, [R0+URZ], R3 ;  /* 0x00000003000075a7 */ /* 0x0022a400080011ff */
[----:B--2---:R-:W-:Y:S05]  /*93d0*/  @!P0 NANOSLEEP.SYNCS 0x989680 ;  /* 0x009896800000895d */ /* 0x004fea0003900000 */
[----:B------:R-:W2:Y:S02]  /*93e0*/  @!P0 SYNCS.PHASECHK.TRANS64 P0, [R0+URZ], R3 ;  /* 0x00000003000085a7 */ /* 0x000ea400080010ff */
[----:B--2---:R-:W-:Y:S05]  /*93f0*/  @!P0 BRA `(.L_x_151) ;  /* 0xfffffffc00f08947 */ /* 0x004fea000383ffff */
[----:B------:R-:W-:Y:S05]  /*9400*/  BRA `(.L_x_152) ;  /* 0xffffff9400c47947 */ /* 0x000fea000383ffff */
.L_x_48:
[----:B----4-:R-:W-:-:S07]  /*9410*/  MOV R0, UR5 ;  /* 0x0000000500007c02 */ /* 0x010fce0008000f00 */
.L_x_153:
[----:B-1----:R1:W2:Y:S02]  /*9420*/  SYNCS.PHASECHK.TRANS64.TRYWAIT P0, [R0+URZ], R3 ;  /* 0x00000003000075a7 */ /* 0x0022a400080011ff */
[----:B--2---:R-:W-:Y:S05]  /*9430*/  @!P0 NANOSLEEP.SYNCS 0x989680 ;  /* 0x009896800000895d */ /* 0x004fea0003900000 */
[----:B------:R-:W2:Y:S02]  /*9440*/  @!P0 SYNCS.PHASECHK.TRANS64 P0, [R0+URZ], R3 ;  /* 0x00000003000085a7 */ /* 0x000ea400080010ff */
[----:B--2---:R-:W-:Y:S05]  /*9450*/  @!P0 BRA `(.L_x_153) ;  /* 0xfffffffc00f08947 */ /* 0x004fea000383ffff */
[----:B------:R-:W-:Y:S05]  /*9460*/  BRA `(.L_x_154) ;  /* 0xffffff9400d07947 */ /* 0x000fea000383ffff */
.L_x_49:
[----:B----4-:R-:W-:-:S07]  /*9470*/  MOV R0, UR5 ;  /* 0x0000000500007c02 */ /* 0x010fce0008000f00 */
.L_x_155:
[----:B-1----:R1:W2:Y:S02]  /*9480*/  SYNCS.PHASECHK.TRANS64.TRYWAIT P0, [R0+URZ], R3 ;  /* 0x00000003000075a7 */ /* 0x0022a400080011ff */
[----:B--2---:R-:W-:Y:S05]  /*9490*/  @!P0 NANOSLEEP.SYNCS 0x989680 ;  /* 0x009896800000895d */ /* 0x004fea0003900000 */
[----:B------:R-:W2:Y:S02]  /*94a0*/  @!P0 SYNCS.PHASECHK.TRANS64 P0, [R0+URZ], R3 ;  /* 0x00000003000085a7 */ /* 0x000ea400080010ff */
[----:B--2---:R-:W-:Y:S05]  /*94b0*/  @!P0 BRA `(.L_x_155) ;  /* 0xfffffffc00f08947 */ /* 0x004fea000383ffff */
[----:B------:R-:W-:Y:S05]  /*94c0*/  BRA `(.L_x_156) ;  /* 0xffffff9400dc7947 */ /* 0x000fea000383ffff */
.L_x_50:
[----:B----4-:R-:W-:-:S07]  /*94d0*/  MOV R0, UR5 ;  /* 0x0000000500007c02 */ /* 0x010fce0008000f00 */
.L_x_157:
[----:B-1----:R1:W2:Y:S02]  /*94e0*/  SYNCS.PHASECHK.TRANS64.TRYWAIT P0, [R0+URZ], R3 ;  /* 0x00000003000075a7 */ /* 0x0022a400080011ff */
[----:B--2---:R-:W-:Y:S05]  /*94f0*/  @!P0 NANOSLEEP.SYNCS 0x989680 ;  /* 0x009896800000895d */ /* 0x004fea0003900000 */
[----:B------:R-:W2:Y:S02]  /*9500*/  @!P0 SYNCS.PHASECHK.TRANS64 P0, [R0+URZ], R3 ;  /* 0x00000003000085a7 */ /* 0x000ea400080010ff */
[----:B--2---:R-:W-:Y:S05]  /*9510*/  @!P0 BRA `(.L_x_157) ;  /* 0xfffffffc00f08947 */ /* 0x004fea000383ffff */
[----:B------:R-:W-:Y:S05]  /*9520*/  BRA `(.L_x_158) ;  /* 0xffffff9400e87947 */ /* 0x000fea000383ffff */
.L_x_51:
[----:B----4-:R-:W-:-:S07]  /*9530*/  MOV R0, UR5 ;  /* 0x0000000500007c02 */ /* 0x010fce0008000f00 */
.L_x_159:
[----:B-1----:R1:W2:Y:S02]  /*9540*/  SYNCS.PHASECHK.TRANS64.TRYWAIT P0, [R0+URZ], R3 ;  /* 0x00000003000075a7 */ /* 0x0022a400080011ff */
[----:B--2---:R-:W-:Y:S05]  /*9550*/  @!P0 NANOSLEEP.SYNCS 0x989680 ;  /* 0x009896800000895d */ /* 0x004fea0003900000 */
[----:B------:R-:W2:Y:S02]  /*9560*/  @!P0 SYNCS.PHASECHK.TRANS64 P0, [R0+URZ], R3 ;  /* 0x00000003000085a7 */ /* 0x000ea400080010ff */
[----:B--2---:R-:W-:Y:S05]  /*9570*/  @!P0 BRA `(.L_x_159) ;  /* 0xfffffffc00f08947 */ /* 0x004fea000383ffff */
[----:B------:R-:W-:Y:S05]  /*9580*/  BRA `(.L_x_160) ;  /* 0xffffff9400f47947 */ /* 0x000fea000383ffff */
.L_x_52:
[----:B----4-:R-:W-:-:S07]  /*9590*/  MOV R0, UR5 ;  /* 0x0000000500007c02 */ /* 0x010fce0008000f00 */
.L_x_161:
[----:B-1----:R1:W2:Y:S02]  /*95a0*/  SYNCS.PHASECHK.TRANS64.TRYWAIT P0, [R0+URZ], R3 ;  /* 0x00000003000075a7 */ /* 0x0022a400080011ff */
[----:B--2---:R-:W-:Y:S05]  /*95b0*/  @!P0 NANOSLEEP.SYNCS 0x989680 ;  /* 0x009896800000895d */ /* 0x004fea0003900000 */
[----:B------:R-:W2:Y:S02]  /*95c0*/  @!P0 SYNCS.PHASECHK.TRANS64 P0, [R0+URZ], R3 ;  /* 0x00000003000085a7 */ /* 0x000ea400080010ff */
[----:B--2---:R-:W-:Y:S05]  /*95d0*/  @!P0 BRA `(.L_x_161) ;  /* 0xfffffffc00f08947 */ /* 0x004fea000383ffff */
[----:B------:R-:W-:Y:S05]  /*95e0*/  BRA `(.L_x_162) ;  /* 0xffffff9800007947 */ /* 0x000fea000383ffff */
.L_x_53:
[----:B----4-:R-:W-:-:S07]  /*95f0*/  MOV R0, UR5 ;  /* 0x0000000500007c02 */ /* 0x010fce0008000f00 */
.L_x_163:
[----:B-1----:R1:W2:Y:S02]  /*9600*/  SYNCS.PHASECHK.TRANS64.TRYWAIT P0, [R0+URZ], R3 ;  /* 0x00000003000075a7 */ /* 0x0022a400080011ff */
[----:B--2---:R-:W-:Y:S05]  /*9610*/  @!P0 NANOSLEEP.SYNCS 0x989680 ;  /* 0x009896800000895d */ /* 0x004fea0003900000 */
[----:B------:R-:W2:Y:S02]  /*9620*/  @!P0 SYNCS.PHASECHK.TRANS64 P0, [R0+URZ], R3 ;  /* 0x00000003000085a7 */ /* 0x000ea400080010ff */
[----:B--2---:R-:W-:Y:S05]  /*9630*/  @!P0 BRA `(.L_x_163) ;  /* 0xfffffffc00f08947 */ /* 0x004fea000383ffff */
[----:B------:R-:W-:Y:S05]  /*9640*/  BRA `(.L_x_164) ;  /* 0xffffff98000c7947 */ /* 0x000fea000383ffff */
.L_x_54:
[----:B----4-:R-:W-:-:S07]  /*9650*/  MOV R0, UR5 ;  /* 0x0000000500007c02 */ /* 0x010fce0008000f00 */
.L_x_165:
[----:B-1----:R1:W2:Y:S02]  /*9660*/  SYNCS.PHASECHK.TRANS64.TRYWAIT P0, [R0+URZ], R3 ;  /* 0x00000003000075a7 */ /* 0x0022a400080011ff */
[----:B--2---:R-:W-:Y:S05]  /*9670*/  @!P0 NANOSLEEP.SYNCS 0x989680 ;  /* 0x009896800000895d */ /* 0x004fea0003900000 */
[----:B------:R-:W2:Y:S02]  /*9680*/  @!P0 SYNCS.PHASECHK.TRANS64 P0, [R0+URZ], R3 ;  /* 0x00000003000085a7 */ /* 0x000ea400080010ff */
[----:B--2---:R-:W-:Y:S05]  /*9690*/  @!P0 BRA `(.L_x_165) ;  /* 0xfffffffc00f08947 */ /* 0x004fea000383ffff */
[----:B------:R-:W-:Y:S05]  /*96a0*/  BRA `(.L_x_166) ;  /* 0xffffff9800187947 */ /* 0x000fea000383ffff */
.L_x_55:
[----:B----4-:R-:W-:-:S07]  /*96b0*/  MOV R0, UR5 ;  /* 0x0000000500007c02 */ /* 0x010fce0008000f00 */
.L_x_167:
[----:B-1----:R1:W2:Y:S02]  /*96c0*/  SYNCS.PHASECHK.TRANS64.TRYWAIT P0, [R0+URZ], R3 ;  /* 0x00000003000075a7 */ /* 0x0022a400080011ff */
[----:B--2---:R-:W-:Y:S05]  /*96d0*/  @!P0 NANOSLEEP.SYNCS 0x989680 ;  /* 0x009896800000895d */ /* 0x004fea0003900000 */
[----:B------:R-:W2:Y:S02]  /*96e0*/  @!P0 SYNCS.PHASECHK.TRANS64 P0, [R0+URZ], R3 ;  /* 0x00000003000085a7 */ /* 0x000ea400080010ff */
[----:B--2---:R-:W-:Y:S05]  /*96f0*/  @!P0 BRA `(.L_x_167) ;  /* 0xfffffffc00f08947 */ /* 0x004fea000383ffff */
[----:B------:R-:W-:Y:S05]  /*9700*/  BRA `(.L_x_168) ;  /* 0xffffff9800247947 */ /* 0x000fea000383ffff */
.L_x_56:
[----:B----4-:R-:W-:-:S07]  /*9710*/  MOV R0, UR5 ;  /* 0x0000000500007c02 */ /* 0x010fce0008000f00 */
.L_x_169:
[----:B-1----:R1:W2:Y:S02]  /*9720*/  SYNCS.PHASECHK.TRANS64.TRYWAIT P0, [R0+URZ], R3 ;  /* 0x00000003000075a7 */ /* 0x0022a400080011ff */
[----:B--2---:R-:W-:Y:S05]  /*9730*/  @!P0 NANOSLEEP.SYNCS 0x989680 ;  /* 0x009896800000895d */ /* 0x004fea0003900000 */
[----:B------:R-:W2:Y:S02]  /*9740*/  @!P0 SYNCS.PHASECHK.TRANS64 P0, [R0+URZ], R3 ;  /* 0x00000003000085a7 */ /* 0x000ea400080010ff */
[----:B--2---:R-:W-:Y:S05]  /*9750*/  @!P0 BRA `(.L_x_169) ;  /* 0xfffffffc00f08947 */ /* 0x004fea000383ffff */
[----:B------:R-:W-:Y:S05]  /*9760*/  BRA `(.L_x_170) ;  /* 0xffffff9800307947 */ /* 0x000fea000383ffff */
.L_x_57:
[----:B----4-:R-:W-:-:S07]  /*9770*/  MOV R0, UR5 ;  /* 0x0000000500007c02 */ /* 0x010fce0008000f00 */
.L_x_171:
[----:B-1----:R1:W2:Y:S02]  /*9780*/  SYNCS.PHASECHK.TRANS64.TRYWAIT P0, [R0+URZ], R3 ;  /* 0x00000003000075a7 */ /* 0x0022a400080011ff */
[----:B--2---:R-:W-:Y:S05]  /*9790*/  @!P0 NANOSLEEP.SYNCS 0x989680 ;  /* 0x009896800000895d */ /* 0x004fea0003900000 */
[----:B------:R-:W2:Y:S02]  /*97a0*/  @!P0 SYNCS.PHASECHK.TRANS64 P0, [R0+URZ], R3 ;  /* 0x00000003000085a7 */ /* 0x000ea400080010ff */
[----:B--2---:R-:W-:Y:S05]  /*97b0*/  @!P0 BRA `(.L_x_171) ;  /* 0xfffffffc00f08947 */ /* 0x004fea000383ffff */
[----:B------:R-:W-:Y:S05]  /*97c0*/  BRA `(.L_x_172) ;  /* 0xffffff98003c7947 */ /* 0x000fea000383ffff */
.L_x_58:
[----:B----4-:R-:W-:-:S07]  /*97d0*/  MOV R0, UR5 ;  /* 0x0000000500007c02 */ /* 0x010fce0008000f00 */
.L_x_173:
[----:B-1----:R1:W2:Y:S02]  /*97e0*/  SYNCS.PHASECHK.TRANS64.TRYWAIT P0, [R0+URZ], R3 ;  /* 0x00000003000075a7 */ /* 0x0022a400080011ff */
[----:B--2---:R-:W-:Y:S05]  /*97f0*/  @!P0 NANOSLEEP.SYNCS 0x989680 ;  /* 0x009896800000895d */ /* 0x004fea0003900000 */
[----:B------:R-:W2:Y:S02]  /*9800*/  @!P0 SYNCS.PHASECHK.TRANS64 P0, [R0+URZ], R3 ;  /* 0x00000003000085a7 */ /* 0x000ea400080010ff */
[----:B--2---:R-:W-:Y:S05]  /*9810*/  @!P0 BRA `(.L_x_173) ;  /* 0xfffffffc00f08947 */ /* 0x004fea000383ffff */
[----:B------:R-:W-:Y:S05]  /*9820*/  BRA `(.L_x_174) ;  /* 0xffffff9800487947 */ /* 0x000fea000383ffff */
.L_x_59:
[----:B----4-:R-:W-:-:S07]  /*9830*/  MOV R0, UR5 ;  /* 0x0000000500007c02 */ /* 0x010fce0008000f00 */
.L_x_175:
[----:B-1----:R1:W2:Y:S02]  /*9840*/  SYNCS.PHASECHK.TRANS64.TRYWAIT P0, [R0+URZ], R3 ;  /* 0x00000003000075a7 */ /* 0x0022a400080011ff */
[----:B--2---:R-:W-:Y:S05]  /*9850*/  @!P0 NANOSLEEP.SYNCS 0x989680 ;  /* 0x009896800000895d */ /* 0x004fea0003900000 */
[----:B------:R-:W2:Y:S02]  /*9860*/  @!P0 SYNCS.PHASECHK.TRANS64 P0, [R0+URZ], R3 ;  /* 0x00000003000085a7 */ /* 0x000ea400080010ff */
[----:B--2---:R-:W-:Y:S05]  /*9870*/  @!P0 BRA `(.L_x_175) ;  /* 0xfffffffc00f08947 */ /* 0x004fea000383ffff */
[----:B------:R-:W-:Y:S05]  /*9880*/  BRA `(.L_x_176) ;  /* 0xffffff9800547947 */ /* 0x000fea000383ffff */
.L_x_62:
[----:B-1----:R1:W2:Y:S02]  /*9890*/  SYNCS.PHASECHK.TRANS64.TRYWAIT P0, [R0+URZ+0x210], R5 ;  /* 0x00021005000075a7 */ /* 0x0022a400080011ff */
[----:B--2---:R-:W-:Y:S05]  /*98a0*/  @!P0 NANOSLEEP.SYNCS 0x989680 ;  /* 0x009896800000895d */ /* 0x004fea0003900000 */
[----:B------:R-:W2:Y:S02]  /*98b0*/  @!P0 SYNCS.PHASECHK.TRANS64 P0, [R0+URZ+0x210], R5 ;  /* 0x00021005000085a7 */ /* 0x000ea400080010ff */
[----:B--2---:R-:W-:Y:S05]  /*98c0*/  @!P0 BRA `(.L_x_62) ;  /* 0xfffffffc00f08947 */ /* 0x004fea000383ffff */
[----:B------:R-:W-:Y:S05]  /*98d0*/  BRA `(.L_x_177) ;  /* 0xffffff9800b07947 */ /* 0x000fea000383ffff */
.L_x_63:
[----:B------:R-:W-:-:S07]  /*98e0*/  MOV R0, UR5 ;  /* 0x0000000500007c02 */ /* 0x000fce0008000f00 */
.L_x_178:
[----:B-1----:R1:W2:Y:S02]  /*98f0*/  SYNCS.PHASECHK.TRANS64.TRYWAIT P0, [R0+URZ+0x1c0], R5 ;  /* 0x0001c005000075a7 */ /* 0x0022a400080011ff */
[----:B--2---:R-:W-:Y:S05]  /*9900*/  @!P0 NANOSLEEP.SYNCS 0x989680 ;  /* 0x009896800000895d */ /* 0x004fea0003900000 */
[----:B------:R-:W2:Y:S02]  /*9910*/  @!P0 SYNCS.PHASECHK.TRANS64 P0, [R0+URZ+0x1c0], R5 ;  /* 0x0001c005000085a7 */ /* 0x000ea400080010ff */
[----:B--2---:R-:W-:Y:S05]  /*9920*/  @!P0 BRA `(.L_x_178) ;  /* 0xfffffffc00f08947 */ /* 0x004fea000383ffff */
[----:B------:R-:W-:Y:S05]  /*9930*/  BRA `(.L_x_179) ;  /* 0xffffff9800c07947 */ /* 0x000fea000383ffff */
.L_x_64:
[----:B-1----:R1:W2:Y:S02]  /*9940*/  SYNCS.PHASECHK.TRANS64.TRYWAIT P1, [R0+URZ+0x1b0], R5 ;  /* 0x0001b005000075a7 */ /* 0x0022a400080211ff */
[----:B--2---:R-:W-:Y:S05]  /*9950*/  @!P1 NANOSLEEP.SYNCS 0x989680 ;  /* 0x009896800000995d */ /* 0x004fea0003900000 */
[----:B------:R-:W2:Y:S02]  /*9960*/  @!P1 SYNCS.PHASECHK.TRANS64 P1, [R0+URZ+0x1b0], R5 ;  /* 0x0001b005000095a7 */ /* 0x000ea400080210ff */
[----:B--2---:R-:W-:Y:S05]  /*9970*/  @!P1 BRA `(.L_x_64) ;  /* 0xfffffffc00f09947 */ /* 0x004fea000383ffff */
[----:B------:R-:W-:Y:S05]  /*9980*/  BRA `(.L_x_180) ;  /* 0xffffff9800f07947 */ /* 0x000fea000383ffff */
.L_x_67:
[----:B------:R-:W-:-:S07]  /*9990*/  MOV R0, UR5 ;  /* 0x0000000500007c02 */ /* 0x000fce0008000f00 */
.L_x_181:
[----:B-1----:R1:W2:Y:S02]  /*99a0*/  SYNCS.PHASECHK.TRANS64.TRYWAIT P0, [R0+URZ+0x1c0], R3 ;  /* 0x0001c003000075a7 */ /* 0x0022a400080011ff */
[----:B--2---:R-:W-:Y:S05]  /*99b0*/  @!P0 NANOSLEEP.SYNCS 0x989680 ;  /* 0x009896800000895d */ /* 0x004fea0003900000 */
[----:B------:R-:W2:Y:S02]  /*99c0*/  @!P0 SYNCS.PHASECHK.TRANS64 P0, [R0+URZ+0x1c0], R3 ;  /* 0x0001c003000085a7 */ /* 0x000ea400080010ff */
[----:B--2---:R-:W-:Y:S05]  /*99d0*/  @!P0 BRA `(.L_x_181) ;  /* 0xfffffffc00f08947 */ /* 0x004fea000383ffff */
[----:B------:R-:W-:Y:S05]  /*99e0*/  BRA `(.L_x_66) ;  /* 0xffffff9c00447947 */ /* 0x000fea000383ffff */
.L_x_74:
[----:B-1----:R1:W2:Y:S02]  /*99f0*/  SYNCS.PHASECHK.TRANS64.TRYWAIT P1, [R0+URZ+0x1b0], R5 ;  /* 0x0001b005000075a7 */ /* 0x0022a400080211ff */
[----:B--2---:R-:W-:Y:S05]  /*9a00*/  @!P1 NANOSLEEP.SYNCS 0x989680 ;  /* 0x009896800000995d */ /* 0x004fea0003900000 */
[----:B------:R-:W2:Y:S02]  /*9a10*/  @!P1 SYNCS.PHASECHK.TRANS64 P1, [R0+URZ+0x1b0], R5 ;  /* 0x0001b005000095a7 */ /* 0x000ea400080210ff */
[----:B--2---:R-:W-:Y:S05]  /*9a20*/  @!P1 BRA `(.L_x_74) ;  /* 0xfffffffc00f09947 */ /* 0x004fea000383ffff */
[----:B------:R-:W-:Y:S05]  /*9a30*/  BRA `(.L_x_182) ;  /* 0xffffffa000987947 */ /* 0x000fea000383ffff */
.L_x_75:
[----:B------:R-:W-:-:S07]  /*9a40*/  MOV R3, UR9 ;  /* 0x0000000900037c02 */ /* 0x000fce0008000f00 */
.L_x_183:
[----:B-1----:R1:W2:Y:S02]  /*9a50*/  SYNCS.PHASECHK.TRANS64.TRYWAIT P0, [R3+URZ+0x1f0], R0 ;  /* 0x0001f000030075a7 */ /* 0x0022a400080011ff */
[----:B--2---:R-:W-:Y:S05]  /*9a60*/  @!P0 NANOSLEEP.SYNCS 0x989680 ;  /* 0x009896800000895d */ /* 0x004fea0003900000 */
[----:B------:R-:W2:Y:S02]  /*9a70*/  @!P0 SYNCS.PHASECHK.TRANS64 P0, [R3+URZ+0x1f0], R0 ;  /* 0x0001f000030085a7 */ /* 0x000ea400080010ff */
[----:B--2---:R-:W-:Y:S05]  /*9a80*/  @!P0 BRA `(.L_x_183) ;  /* 0xfffffffc00f08947 */ /* 0x004fea000383ffff */
[----:B------:R-:W-:Y:S05]  /*9a90*/  BRA `(.L_x_184) ;  /* 0xffffffa000cc7947 */ /* 0x000fea000383ffff */
.L_x_78:
[----:B------:R-:W-:Y:S07]  /*9aa0*/  MOV R0, UR7 ;  /* 0x0000000700007c02 */ /* 0x000fee0008000f00 */
.L_x_185:
[----:B-1----:R1:W2:Y:S02]  /*9ab0*/  SYNCS.PHASECHK.TRANS64.TRYWAIT P0, [R0+URZ], R3 ;  /* 0x00000003000075a7 */ /* 0x0022a400080011ff */
[----:B--2---:R-:W-:Y:S05]  /*9ac0*/  @!P0 NANOSLEEP.SYNCS 0x989680 ;  /* 0x009896800000895d */ /* 0x004fea0003900000 */
[----:B------:R-:W2:Y:S02]  /*9ad0*/  @!P0 SYNCS.PHASECHK.TRANS64 P0, [R0+URZ], R3 ;  /* 0x00000003000085a7 */ /* 0x000ea400080010ff */
[----:B--2---:R-:W-:Y:S05]  /*9ae0*/  @!P0 BRA `(.L_x_185) ;  /* 0xfffffffc00f08947 */ /* 0x004fea000383ffff */
[----:B------:R-:W-:Y:S05]  /*9af0*/  BRA `(.L_x_77) ;  /* 0xffffffa000ec7947 */ /* 0x000fea000383ffff */
.L_x_81:
[----:B------:R-:W-:-:S07]  /*9b00*/  MOV R0, UR5 ;  /* 0x0000000500007c02 */ /* 0x000fce0008000f00 */
.L_x_186:
[----:B--2---:R2:W3:Y:S02]  /*9b10*/  SYNCS.PHASECHK.TRANS64.TRYWAIT P0, [R0+URZ], R3 ;  /* 0x00000003000075a7 */ /* 0x0044e400080011ff */
[----:B---3--:R-:W-:Y:S05]  /*9b20*/  @!P0 NANOSLEEP.SYNCS 0x989680 ;  /* 0x009896800000895d */ /* 0x008fea0003900000 */
[----:B------:R-:W3:Y:S02]  /*9b30*/  @!P0 SYNCS.PHASECHK.TRANS64 P0, [R0+URZ], R3 ;  /* 0x00000003000085a7 */ /* 0x000ee400080010ff */
[----:B---3--:R-:W-:Y:S05]  /*9b40*/  @!P0 BRA `(.L_x_186) ;  /* 0xfffffffc00f08947 */ /* 0x008fea000383ffff */
[----:B------:R-:W-:Y:S05]  /*9b50*/  BRA `(.L_x_187) ;  /* 0xffffffa400907947 */ /* 0x000fea000383ffff */
.L_x_82:
[----:B------:R-:W-:-:S07]  /*9b60*/  MOV R0, UR5 ;  /* 0x0000000500007c02 */ /* 0x000fce0008000f00 */
.L_x_188:
[----:B--2---:R2:W3:Y:S02]  /*9b70*/  SYNCS.PHASECHK.TRANS64.TRYWAIT P0, [R0+URZ], R3 ;  /* 0x00000003000075a7 */ /* 0x0044e400080011ff */
[----:B---3--:R-:W-:Y:S05]  /*9b80*/  @!P0 NANOSLEEP.SYNCS 0x989680 ;  /* 0x009896800000895d */ /* 0x008fea0003900000 */
[----:B------:R-:W3:Y:S02]  /*9b90*/  @!P0 SYNCS.PHASECHK.TRANS64 P0, [R0+URZ], R3 ;  /* 0x00000003000085a7 */ /* 0x000ee400080010ff */
[----:B---3--:R-:W-:Y:S05]  /*9ba0*/  @!P0 BRA `(.L_x_188) ;  /* 0xfffffffc00f08947 */ /* 0x008fea000383ffff */
[----:B------:R-:W-:Y:S05]  /*9bb0*/  BRA `(.L_x_189) ;  /* 0xffffffa4009c7947 */ /* 0x000fea000383ffff */
.L_x_83:
[----:B------:R-:W-:-:S07]  /*9bc0*/  MOV R0, UR5 ;  /* 0x0000000500007c02 */ /* 0x000fce0008000f00 */
.L_x_190:
[----:B--2---:R2:W3:Y:S02]  /*9bd0*/  SYNCS.PHASECHK.TRANS64.TRYWAIT P0, [R0+URZ], R3 ;  /* 0x00000003000075a7 */ /* 0x0044e400080011ff */
[----:B---3--:R-:W-:Y:S05]  /*9be0*/  @!P0 NANOSLEEP.SYNCS 0x989680 ;  /* 0x009896800000895d */ /* 0x008fea0003900000 */
[----:B------:R-:W3:Y:S02]  /*9bf0*/  @!P0 SYNCS.PHASECHK.TRANS64 P0, [R0+URZ], R3 ;  /* 0x00000003000085a7 */ /* 0x000ee400080010ff */
[----:B---3--:R-:W-:Y:S05]  /*9c00*/  @!P0 BRA `(.L_x_190) ;  /* 0xfffffffc00f08947 */ /* 0x008fea000383ffff */
[----:B------:R-:W-:Y:S05]  /*9c10*/  BRA `(.L_x_191) ;  /* 0xffffffa400a87947 */ /* 0x000fea000383ffff */
.L_x_84:
[----:B------:R-:W-:-:S07]  /*9c20*/  MOV R0, UR7 ;  /* 0x0000000700007c02 */ /* 0x000fce0008000f00 */
.L_x_192:
[----:B--2---:R2:W3:Y:S02]  /*9c30*/  SYNCS.PHASECHK.TRANS64.TRYWAIT P0, [R0+URZ], R3 ;  /* 0x00000003000075a7 */ /* 0x0044e400080011ff */
[----:B---3--:R-:W-:Y:S05]  /*9c40*/  @!P0 NANOSLEEP.SYNCS 0x989680 ;  /* 0x009896800000895d */ /* 0x008fea0003900000 */
[----:B------:R-:W3:Y:S02]  /*9c50*/  @!P0 SYNCS.PHASECHK.TRANS64 P0, [R0+URZ], R3 ;  /* 0x00000003000085a7 */ /* 0x000ee400080010ff */
[----:B---3--:R-:W-:Y:S05]  /*9c60*/  @!P0 BRA `(.L_x_192) ;  /* 0xfffffffc00f08947 */ /* 0x008fea000383ffff */
[----:B------:R-:W-:Y:S05]  /*9c70*/  BRA `(.L_x_193) ;  /* 0xffffffa400b47947 */ /* 0x000fea000383ffff */
.L_x_89:
[----:B--2---:R2:W3:Y:S02]  /*9c80*/  SYNCS.PHASECHK.TRANS64.TRYWAIT P0, [R0+URZ+0x1b0], R3 ;  /* 0x0001b003000075a7 */ /* 0x0044e400080011ff */
[----:B---3--:R-:W-:Y:S05]  /*9c90*/  @!P0 NANOSLEEP.SYNCS 0x989680 ;  /* 0x009896800000895d */ /* 0x008fea0003900000 */
[----:B------:R-:W3:Y:S02]  /*9ca0*/  @!P0 SYNCS.PHASECHK.TRANS64 P0, [R0+URZ+0x1b0], R3 ;  /* 0x0001b003000085a7 */ /* 0x000ee400080010ff */
[----:B---3--:R-:W-:Y:S05]  /*9cb0*/  @!P0 BRA `(.L_x_89) ;  /* 0xfffffffc00f08947 */ /* 0x008fea000383ffff */
[----:B------:R-:W-:Y:S05]  /*9cc0*/  BRA `(.L_x_194) ;  /* 0xffffffa800b87947 */ /* 0x000fea000383ffff */
.L_x_92:
[----:B------:R-:W-:Y:S07]  /*9cd0*/  MOV R0, UR7 ;  /* 0x0000000700007c02 */ /* 0x000fee0008000f00 */
.L_x_195:
[----:B--2---:R2:W3:Y:S02]  /*9ce0*/  SYNCS.PHASECHK.TRANS64.TRYWAIT P0, [R0+URZ+0x1a8], R3 ;  /* 0x0001a803000075a7 */ /* 0x0044e400080011ff */
[----:B---3--:R-:W-:Y:S05]  /*9cf0*/  @!P0 NANOSLEEP.SYNCS 0x989680 ;  /* 0x009896800000895d */ /* 0x008fea0003900000 */
[----:B------:R-:W3:Y:S02]  /*9d00*/  @!P0 SYNCS.PHASECHK.TRANS64 P0, [R0+URZ+0x1a8], R3 ;  /* 0x0001a803000085a7 */ /* 0x000ee400080010ff */
[----:B---3--:R-:W-:Y:S05]  /*9d10*/  @!P0 BRA `(.L_x_195) ;  /* 0xfffffffc00f08947 */ /* 0x008fea000383ffff */
[----:B------:R-:W-:Y:S05]  /*9d20*/  BRA `(.L_x_91) ;  /* 0xffffffac00987947 */ /* 0x000fea000383ffff */
.L_x_95:
[----:B--2---:R-:W-:Y:S07]  /*9d30*/  MOV R3, UR7 ;  /* 0x0000000700037c02 */ /* 0x004fee0008000f00 */
.L_x_196:
[----:B-1----:R1:W2:Y:S02]  /*9d40*/  SYNCS.PHASECHK.TRANS64.TRYWAIT P0, [R3+URZ+0x190], R12 ;  /* 0x0001900c030075a7 */ /* 0x0022a400080011ff */
[----:B--2---:R-:W-:Y:S05]  /*9d50*/  @!P0 NANOSLEEP.SYNCS 0x989680 ;  /* 0x009896800000895d */ /* 0x004fea0003900000 */
[----:B------:R-:W2:Y:S02]  /*9d60*/  @!P0 SYNCS.PHASECHK.TRANS64 P0, [R3+URZ+0x190], R12 ;  /* 0x0001900c030085a7 */ /* 0x000ea400080010ff */
[----:B--2---:R-:W-:Y:S05]  /*9d70*/  @!P0 BRA `(.L_x_196) ;  /* 0xfffffffc00f08947 */ /* 0x004fea000383ffff */
[----:B------:R-:W-:Y:S05]  /*9d80*/  BRA `(.L_x_197) ;  /* 0xffffffb000107947 */ /* 0x000fea000383ffff */
.L_x_96:
[----:B------:R-:W-:Y:S07]  /*9d90*/  MOV R3, UR7 ;  /* 0x0000000700037c02 */ /* 0x000fee0008000f00 */
.L_x_198:
[----:B-1----:R1:W2:Y:S02]  /*9da0*/  SYNCS.PHASECHK.TRANS64.TRYWAIT P0, [R3+URZ+0x198], R12 ;  /* 0x0001980c030075a7 */ /* 0x0022a400080011ff */
[----:B--2---:R-:W-:Y:S05]  /*9db0*/  @!P0 NANOSLEEP.SYNCS 0x989680 ;  /* 0x009896800000895d */ /* 0x004fea0003900000 */
[----:B------:R-:W2:Y:S02]  /*9dc0*/  @!P0 SYNCS.PHASECHK.TRANS64 P0, [R3+URZ+0x198], R12 ;  /* 0x0001980c030085a7 */ /* 0x000ea400080010ff */
[----:B--2---:R-:W-:Y:S05]  /*9dd0*/  @!P0 BRA `(.L_x_198) ;  /* 0xfffffffc00f08947 */ /* 0x004fea000383ffff */
[----:B------:R-:W-:Y:S05]  /*9de0*/  BRA `(.L_x_199) ;  /* 0xffffffb000907947 */ /* 0x000fea000383ffff */
.L_x_98:
[----:B------:R-:W-:-:S07]  /*9df0*/  MOV R0, UR7 ;  /* 0x0000000700007c02 */ /* 0x000fce0008000f00 */
.L_x_200:
[----:B-1----:R1:W3:Y:S02]  /*9e00*/  SYNCS.PHASECHK.TRANS64.TRYWAIT P0, [R0+URZ+0x190], R3 ;  /* 0x00019003000075a7 */ /* 0x0022e400080011ff */
[----:B---3--:R-:W-:Y:S05]  /*9e10*/  @!P0 NANOSLEEP.SYNCS 0x989680 ;  /* 0x009896800000895d */ /* 0x008fea0003900000 */
[----:B------:R-:W3:Y:S02]  /*9e20*/  @!P0 SYNCS.PHASECHK.TRANS64 P0, [R0+URZ+0x190], R3 ;  /* 0x00019003000085a7 */ /* 0x000ee400080010ff */
[----:B---3--:R-:W-:Y:S05]  /*9e30*/  @!P0 BRA `(.L_x_200) ;  /* 0xfffffffc00f08947 */ /* 0x008fea000383ffff */
[----:B------:R-:W-:Y:S05]  /*9e40*/  BRA `(.L_x_201) ;  /* 0xffffffb400007947 */ /* 0x000fea000383ffff */
.L_x_100:
[----:B--2---:R2:W4:Y:S02]  /*9e50*/  SYNCS.PHASECHK.TRANS64.TRYWAIT P0, [R0+URZ+0x1b0], R3 ;  /* 0x0001b003000075a7 */ /* 0x00452400080011ff */
[----:B----4-:R-:W-:Y:S05]  /*9e60*/  @!P0 NANOSLEEP.SYNCS 0x989680 ;  /* 0x009896800000895d */ /* 0x010fea0003900000 */
[----:B------:R-:W4:Y:S02]  /*9e70*/  @!P0 SYNCS.PHASECHK.TRANS64 P0, [R0+URZ+0x1b0], R3 ;  /* 0x0001b003000085a7 */ /* 0x000f2400080010ff */
[----:B----4-:R-:W-:Y:S05]  /*9e80*/  @!P0 BRA `(.L_x_100) ;  /* 0xfffffffc00f08947 */ /* 0x010fea000383ffff */
[----:B------:R-:W-:Y:S05]  /*9e90*/  BRA `(.L_x_202) ;  /* 0xffffffb400c87947 */ /* 0x000fea000383ffff */
.L_x_111:
[----:B-1----:R1:W3:Y:S02]  /*9ea0*/  SYNCS.PHASECHK.TRANS64.TRYWAIT P1, [R3+URZ+0x180], R0 ;  /* 0x00018000030075a7 */ /* 0x0022e400080211ff */
[----:B---3--:R-:W-:Y:S05]  /*9eb0*/  @!P1 NANOSLEEP.SYNCS 0x989680 ;  /* 0x009896800000995d */ /* 0x008fea0003900000 */
[----:B------:R-:W3:Y:S02]  /*9ec0*/  @!P1 SYNCS.PHASECHK.TRANS64 P1, [R3+URZ+0x180], R0 ;  /* 0x00018000030095a7 */ /* 0x000ee400080210ff */
[----:B---3--:R-:W-:Y:S05]  /*9ed0*/  @!P1 BRA `(.L_x_111) ;  /* 0xfffffffc00f09947 */ /* 0x008fea000383ffff */
[----:B------:R-:W-:Y:S05]  /*9ee0*/  BRA `(.L_x_110) ;  /* 0xffffffc000ec7947 */ /* 0x000fea000383ffff */
.L_x_113:
[----:B-1----:R1:W4:Y:S02]  /*9ef0*/  SYNCS.PHASECHK.TRANS64.TRYWAIT P0, [R207+URZ+0x1d0], R2 ;  /* 0x0001d002cf0075a7 */ /* 0x00232400080011ff */
[----:B----4-:R-:W-:Y:S05]  /*9f00*/  @!P0 NANOSLEEP.SYNCS 0x989680 ;  /* 0x009896800000895d */ /* 0x010fea0003900000 */
[----:B------:R-:W4:Y:S02]  /*9f10*/  @!P0 SYNCS.PHASECHK.TRANS64 P0, [R207+URZ+0x1d0], R2 ;  /* 0x0001d002cf0085a7 */ /* 0x000f2400080010ff */
[----:B----4-:R-:W-:Y:S05]  /*9f20*/  @!P0 BRA `(.L_x_113) ;  /* 0xfffffffc00f08947 */ /* 0x010fea000383ffff */
[----:B------:R-:W-:Y:S05]  /*9f30*/  BRA `(.L_x_112) ;  /* 0xffffffc400487947 */ /* 0x000fea000383ffff */
.L_x_122:
[----:B--2---:R2:W3:Y:S02]  /*9f40*/  SYNCS.PHASECHK.TRANS64.TRYWAIT P0, [R210+URZ+0x180], R3 ;  /* 0x00018003d20075a7 */ /* 0x0044e400080011ff */
[----:B---3--:R-:W-:Y:S05]  /*9f50*/  @!P0 NANOSLEEP.SYNCS 0x989680 ;  /* 0x009896800000895d */ /* 0x008fea0003900000 */
[----:B------:R-:W3:Y:S02]  /*9f60*/  @!P0 SYNCS.PHASECHK.TRANS64 P0, [R210+URZ+0x180], R3 ;  /* 0x00018003d20085a7 */ /* 0x000ee400080010ff */
[----:B---3--:R-:W-:Y:S05]  /*9f70*/  @!P0 BRA `(.L_x_122) ;  /* 0xfffffffc00f08947 */ /* 0x008fea000383ffff */
[----:B------:R-:W-:Y:S05]  /*9f80*/  BRA `(.L_x_121) ;  /* 0xffffffd800547947 */ /* 0x000fea000383ffff */
        .weak           $__internal_0_$__cuda_sm10x_tcgen05_guardrail_trap_col_being_dealloced_not_returned_by_alloc
        .type           $__internal_0_$__cuda_sm10x_tcgen05_guardrail_trap_col_being_dealloced_not_returned_by_alloc,@function
        .size           $__internal_0_$__cuda_sm10x_tcgen05_guardrail_trap_col_being_dealloced_not_returned_by_alloc,($__internal_1_$__cuda_sm10x_tcgen05_guardrail_trap_phase_invalid_during_alloc - $__internal_0_$__cuda_sm10x_tcgen05_guardrail_trap_col_being_dealloced_not_returned_by_alloc)
$__internal_0_$__cuda_sm10x_tcgen05_guardrail_trap_col_being_dealloced_not_returned_by_alloc:
[----:B------:R-:W-:Y:S05]  /*9f90*/  BPT.TRAP 0x1 ;  /* 0x000000040000795c */ /* 0x000fea0000300000 */
[----:B------:R-:W-:-:S04]  /*9fa0*/  HFMA2 R3, -RZ, RZ, 0, 0 ;  /* 0x00000000ff037431 */ /* 0x000fc800000001ff */
[----:B------:R-:W-:Y:S05]  /*9fb0*/  RET.REL.NODEC R2 `(_ZN7cutlass13device_kernelINS_4gemm6kernel13GemmUniversalIN4cute5tupleIJiiiiEEENS1_10collective13CollectiveMmaINS1_35MainloopSm100TmaUmmaWarpSpecializedILi24ELi2ELi4ENS5_IJNS4_1CILi1EEESB_SB_EEEEENS5_IJNSA_ILi128EEESE_NSA_ILi32EEEEEENS_12float_e4m3_tENS5_IJSB_llEEESH_NS5_IJlSB_lEEENS4_8TiledMMAINS4_8MMA_AtomIJNS4_10MMA_TraitsINS4_19SM100_MMA_F8F6F4_SSEJSH_SH_fSE_SE_NS4_17integral_constantINS4_4UMMA5MajorELSQ_1EEENSO_ISQ_LSQ_0EEENSO_INSP_7ScaleInELST_0EEESU_EEEEEENS4_6LayoutISC_NS5_IJNSA_ILi0EEESY_SY_EEEEENS5_IJNS4_10UnderscoreES11_S11_EEEEENS4_13SM90_TMA_LOADENS4_14ComposedLayoutINS4_7SwizzleILi3ELi4ELi3EEENS4_18smem_ptr_flag_bitsILi8EEENSX_INS5_IJSE_NSA_ILi8EEEEEENS5_IJSB_SE_EEEEEEEvNS4_8identityES14_NS15_INS16_ILi1ELi4ELi3EEES19_NSX_INS5_IJS1A_SF_EEENS5_IJSF_SB_EEEEEEEvS1F_EENS_8epilogue10collective18CollectiveEpilogueINS1M_23Sm100TmaWarpSpecializedILi2ELi2ELi64ELb0ELb0EEEJSG_NS5_IJNSX_ISE_SB_EENSX_INSA_ILi64EEESB_EEEEESH_SJ_SH_SJ_NS1M_6fusion15FusionCallbacksIS1Q_NS1V_17LinearCombinationISH_fSH_fLNS_15FloatRoundStyleE2EEESG_S1U_JEEENS4_5SM1004TMEM4LOAD26SM100_TMEM_LOAD_32dp32b64xES14_NS15_INS16_ILi2ELi4ELi3EEES19_NSX_INS5_IJS1A_S1S_EEENS5_IJS1S_SB_EEEEEEENS4_39AutoVectorizingCopyWithAssumedAlignmentILi128EEENS4_14SM90_TMA_STOREES29_S2B_S2B_EEEvvEEEEvNT_6ParamsE) ;  /* 0xffffff6002107950 */ /* 0x000fea0003c3ffff */
        .weak           $__internal_1_$__cuda_sm10x_tcgen05_guardrail_trap_phase_invalid_during_alloc
        .type           $__internal_1_$__cuda_sm10x_tcgen05_guardrail_trap_phase_invalid_during_alloc,@function
        .size           $__internal_1_$__cuda_sm10x_tcgen05_guardrail_trap_phase_invalid_during_alloc,($__internal_2_$__cuda_sm10x_tcgen05_guardrail_trap_unallocated_columns_being_dealloced - $__internal_1_$__cuda_sm10x_tcgen05_guardrail_trap_phase_invalid_during_alloc)
$__internal_1_$__cuda_sm10x_tcgen05_guardrail_trap_phase_invalid_during_alloc:
[----:B------:R-:W-:Y:S05]  /*9fc0*/  BPT.TRAP 0x1 ;  /* 0x000000040000795c */ /* 0x000fea0000300000 */
[----:B------:R-:W-:-:S04]  /*9fd0*/  MOV R3, 0x0 ;  /* 0x0000000000037802 */ /* 0x000fc80000000f00 */
[----:B------:R-:W-:Y:S05]  /*9fe0*/  RET.REL.NODEC R2 `(_ZN7cutlass13device_kernelINS_4gemm6kernel13GemmUniversalIN4cute5tupleIJiiiiEEENS1_10collective13CollectiveMmaINS1_35MainloopSm100TmaUmmaWarpSpecializedILi24ELi2ELi4ENS5_IJNS4_1CILi1EEESB_SB_EEEEENS5_IJNSA_ILi128EEESE_NSA_ILi32EEEEEENS_12float_e4m3_tENS5_IJSB_llEEESH_NS5_IJlSB_lEEENS4_8TiledMMAINS4_8MMA_AtomIJNS4_10MMA_TraitsINS4_19SM100_MMA_F8F6F4_SSEJSH_SH_fSE_SE_NS4_17integral_constantINS4_4UMMA5MajorELSQ_1EEENSO_ISQ_LSQ_0EEENSO_INSP_7ScaleInELST_0EEESU_EEEEEENS4_6LayoutISC_NS5_IJNSA_ILi0EEESY_SY_EEEEENS5_IJNS4_10UnderscoreES11_S11_EEEEENS4_13SM90_TMA_LOADENS4_14ComposedLayoutINS4_7SwizzleILi3ELi4ELi3EEENS4_18smem_ptr_flag_bitsILi8EEENSX_INS5_IJSE_NSA_ILi8EEEEEENS5_IJSB_SE_EEEEEEEvNS4_8identityES14_NS15_INS16_ILi1ELi4ELi3EEES19_NSX_INS5_IJS1A_SF_EEENS5_IJSF_SB_EEEEEEEvS1F_EENS_8epilogue10collective18CollectiveEpilogueINS1M_23Sm100TmaWarpSpecializedILi2ELi2ELi64ELb0ELb0EEEJSG_NS5_IJNSX_ISE_SB_EENSX_INSA_ILi64EEESB_EEEEESH_SJ_SH_SJ_NS1M_6fusion15FusionCallbacksIS1Q_NS1V_17LinearCombinationISH_fSH_fLNS_15FloatRoundStyleE2EEESG_S1U_JEEENS4_5SM1004TMEM4LOAD26SM100_TMEM_LOAD_32dp32b64xES14_NS15_INS16_ILi2ELi4ELi3EEES19_NSX_INS5_IJS1A_S1S_EEENS5_IJS1S_SB_EEEEEEENS4_39AutoVectorizingCopyWithAssumedAlignmentILi128EEENS4_14SM90_TMA_STOREES29_S2B_S2B_EEEvvEEEEvNT_6ParamsE) ;  /* 0xffffff6002047950 */ /* 0x000fea0003c3ffff */
        .weak           $__internal_2_$__cuda_sm10x_tcgen05_guardrail_trap_unallocated_columns_being_dealloced
        .type           $__internal_2_$__cuda_sm10x_tcgen05_guardrail_trap_unallocated_columns_being_dealloced,@function
        .size           $__internal_2_$__cuda_sm10x_tcgen05_guardrail_trap_unallocated_columns_being_dealloced,(.L_x_204 - $__internal_2_$__cuda_sm10x_tcgen05_guardrail_trap_unallocated_columns_being_dealloced)
$__internal_2_$__cuda_sm10x_tcgen05_guardrail_trap_unallocated_columns_being_dealloced:
[----:B------:R-:W-:Y:S05]  /*9ff0*/  BPT.TRAP 0x1 ;  /* 0x000000040000795c */ /* 0x000fea0000300000 */
[----:B------:R-:W-:-:S04]  /*a000*/  HFMA2 R3, -RZ, RZ, 0, 0 ;  /* 0x00000000ff037431 */ /* 0x000fc800000001ff */
[----:B------:R-:W-:Y:S05]  /*a010*/  RET.REL.NODEC R2 `(_ZN7cutlass13device_kernelINS_4gemm6kernel13GemmUniversalIN4cute5tupleIJiiiiEEENS1_10collective13CollectiveMmaINS1_35MainloopSm100TmaUmmaWarpSpecializedILi24ELi2ELi4ENS5_IJNS4_1CILi1EEESB_SB_EEEEENS5_IJNSA_ILi128EEESE_NSA_ILi32EEEEEENS_12float_e4m3_tENS5_IJSB_llEEESH_NS5_IJlSB_lEEENS4_8TiledMMAINS4_8MMA_AtomIJNS4_10MMA_TraitsINS4_19SM100_MMA_F8F6F4_SSEJSH_SH_fSE_SE_NS4_17integral_constantINS4_4UMMA5MajorELSQ_1EEENSO_ISQ_LSQ_0EEENSO_INSP_7ScaleInELST_0EEESU_EEEEEENS4_6LayoutISC_NS5_IJNSA_ILi0EEESY_SY_EEEEENS5_IJNS4_10UnderscoreES11_S11_EEEEENS4_13SM90_TMA_LOADENS4_14ComposedLayoutINS4_7SwizzleILi3ELi4ELi3EEENS4_18smem_ptr_flag_bitsILi8EEENSX_INS5_IJSE_NSA_ILi8EEEEEENS5_IJSB_SE_EEEEEEEvNS4_8identityES14_NS15_INS16_ILi1ELi4ELi3EEES19_NSX_INS5_IJS1A_SF_EEENS5_IJSF_SB_EEEEEEEvS1F_EENS_8epilogue10collective18CollectiveEpilogueINS1M_23Sm100TmaWarpSpecializedILi2ELi2ELi64ELb0ELb0EEEJSG_NS5_IJNSX_ISE_SB_EENSX_INSA_ILi64EEESB_EEEEESH_SJ_SH_SJ_NS1M_6fusion15FusionCallbacksIS1Q_NS1V_17LinearCombinationISH_fSH_fLNS_15FloatRoundStyleE2EEESG_S1U_JEEENS4_5SM1004TMEM4LOAD26SM100_TMEM_LOAD_32dp32b64xES14_NS15_INS16_ILi2ELi4ELi3EEES19_NSX_INS5_IJS1A_S1S_EEENS5_IJS1S_SB_EEEEEEENS4_39AutoVectorizingCopyWithAssumedAlignmentILi128EEENS4_14SM90_TMA_STOREES29_S2B_S2B_EEEvvEEEEvNT_6ParamsE) ;  /* 0xffffff5c02f87950 */ /* 0x000fea0003c3ffff */
.L_x_203:
[----:B------:R-:W-:-:S00]  /*a020*/  BRA `(.L_x_203) ;  /* 0xfffffffc00fc7947 */ /* 0x000fc0000383ffff */
[----:B------:R-:W-:-:S00]  /*a030*/  NOP ;  /* 0x0000000000007918 */ /* 0x000fc00000000000 */
        /* <DEDUP_REMOVED lines=12> */
.L_x_204:


//--------------------- .nv.global.init           --------------------------
	.section	.nv.global.init,"aw",@progbits
.nv.global.init:
	.type		$str$27,@object
	.size		$str$27,($str$28 - $str$27)
$str$27:
        /*0000*/ 	.byte	0x28, 0x61, 0x64, 0x64, 0x72, 0x65, 0x73, 0x73, 0x20, 0x26, 0x20, 0x6d, 0x61, 0x73, 0x6b, 0x29
        /*0010*/ 	.byte	0x20, 0x3d, 0x3d, 0x20, 0x30, 0x00
	.type		$str$28,@object
	.size		$str$28,($str$26 - $str$28)
$str$28:
        /*0016*/ 	.byte	0x2f, 0x74, 0x6d, 0x70, 0x2f, 0x63, 0x75, 0x74, 0x6c, 0x61, 0x73, 0x73, 0x5f, 0x73, 0x77, 0x65
        /*0026*/ 	.byte	0x65, 0x70, 0x5f, 0x73, 0x72, 0x63, 0x2f, 0x69, 0x6e, 0x63, 0x6c, 0x75, 0x64, 0x65, 0x2f, 0x63
        /*0036*/ 	.byte	0x75, 0x74, 0x65, 0x2f, 0x70, 0x6f, 0x69, 0x6e, 0x74, 0x65, 0x72, 0x5f, 0x66, 0x6c, 0x61, 0x67
        /*0046*/ 	.byte	0x67, 0x65, 0x64, 0x2e, 0x68, 0x70, 0x70, 0x00
	.type		$str$26,@object
	.size		$str$26,($str$25 - $str$26)
$str$26:
        /*004e*/ 	.byte	0x2f, 0x74, 0x6d, 0x70, 0x2f, 0x63, 0x75, 0x74, 0x6c, 0x61, 0x73, 0x73, 0x5f, 0x73, 0x77, 0x65
        /*005e*/ 	.byte	0x65, 0x70, 0x5f, 0x73, 0x72, 0x63, 0x2f, 0x69, 0x6e, 0x63, 0x6c, 0x75, 0x64, 0x65, 0x2f, 0x63
        /*006e*/ 	.byte	0x75, 0x74, 0x65, 0x2f, 0x61, 0x74, 0x6f, 0x6d, 0x2f, 0x63, 0x6f, 0x70, 0x79, 0x5f, 0x74, 0x72
        /*007e*/ 	.byte	0x61, 0x69, 0x74, 0x73, 0x5f, 0x73, 0x6d, 0x31, 0x30, 0x30, 0x2e, 0x68, 0x70, 0x70, 0x00
	.type		$str$25,@object
	.size		$str$25,(__unnamed_1 - $str$25)
$str$25:
        /*008d*/ 	.byte	0x28, 0x28, 0x75, 0x69, 0x6e, 0x74, 0x33, 0x32, 0x5f, 0x74, 0x28, 0x74, 0x68, 0x72, 0x65, 0x61
        /*009d*/ 	.byte	0x64, 0x49, 0x64, 0x78, 0x2e, 0x78, 0x29, 0x20, 0x2f, 0x20, 0x33, 0x32, 0x29, 0x20, 0x25, 0x20
        /*00ad*/ 	.byte	0x34, 0x29, 0x20, 0x3d, 0x3d, 0x20, 0x28, 0x28, 0x28, 0x74, 0x6d, 0x65, 0x6d, 0x5f, 0x61, 0x64
        /*00bd*/ 	.byte	0x64, 0x72, 0x20, 0x3e, 0x3e, 0x20, 0x31, 0x36, 0x29, 0x20, 0x2f, 0x20, 0x33, 0x32, 0x29, 0x20
        /*00cd*/ 	.byte	0x25, 0x20, 0x34, 0x29, 0x00
	.type		__unnamed_1,@object
	.size		__unnamed_1,(__unnamed_2 - __unnamed_1)
__unnamed_1:
        /*00d2*/ 	.byte	0x61, 0x75, 0x74, 0x6f, 0x20, 0x63, 0x75, 0x74, 0x65, 0x3a, 0x3a, 0x61, 0x73, 0x5f, 0x70, 0x6f
        /* <DEDUP_REMOVED lines=24> */
        /*0262*/ 	.byte	0x43, 0x3c, 0x38, 0x31, 0x39, 0x32, 0x3e, 0x3e, 0x3e, 0x3e, 0x5d, 0x00
	.type		__unnamed_2,@object
	.size		__unnamed_2,(.L_2 - __unnamed_2)
__unnamed_2:
        /* <DEDUP_REMOVED lines=42> */
        /*050e*/ 	.byte	0x3e, 0x3e, 0x3e, 0x3e, 0x5d, 0x00
.L_2:


//--------------------- .nv.shared._ZN7cutlass13device_kernelINS_4gemm6kernel13GemmUniversalIN4cute5tupleIJiiiiEEENS1_10collective13CollectiveMmaINS1_35MainloopSm100TmaUmmaWarpSpecializedILi24ELi2ELi4ENS5_IJNS4_1CILi1EEESB_SB_EEEEENS5_IJNSA_ILi128EEESE_NSA_ILi32EEEEEENS_12float_e4m3_tENS5_IJSB_llEEESH_NS5_IJlSB_lEEENS4_8TiledMMAINS4_8MMA_AtomIJNS4_10MMA_TraitsINS4_19SM100_MMA_F8F6F4_SSEJSH_SH_fSE_SE_NS4_17integral_constantINS4_4UMMA5MajorELSQ_1EEENSO_ISQ_LSQ_0EEENSO_INSP_7ScaleInELST_0EEESU_EEEEEENS4_6LayoutISC_NS5_IJNSA_ILi0EEESY_SY_EEEEENS5_IJNS4_10UnderscoreES11_S11_EEEEENS4_13SM90_TMA_LOADENS4_14ComposedLayoutINS4_7SwizzleILi3ELi4ELi3EEENS4_18smem_ptr_flag_bitsILi8EEENSX_INS5_IJSE_NSA_ILi8EEEEEENS5_IJSB_SE_EEEEEEEvNS4_8identityES14_NS15_INS16_ILi1ELi4ELi3EEES19_NSX_INS5_IJS1A_SF_EEENS5_IJSF_SB_EEEEEEEvS1F_EENS_8epilogue10collective18CollectiveEpilogueINS1M_23Sm100TmaWarpSpecializedILi2ELi2ELi64ELb0ELb0EEEJSG_NS5_IJNSX_ISE_SB_EENSX_INSA_ILi64EEESB_EEEEESH_SJ_SH_SJ_NS1M_6fusion15FusionCallbacksIS1Q_NS1V_17LinearCombinationISH_fSH_fLNS_15FloatRoundStyleE2EEESG_S1U_JEEENS4_5SM1004TMEM4LOAD26SM100_TMEM_LOAD_32dp32b64xES14_NS15_INS16_ILi2ELi4ELi3EEES19_NSX_INS5_IJS1A_S1S_EEENS5_IJS1S_SB_EEEEEEENS4_39AutoVectorizingCopyWithAssumedAlignmentILi128EEENS4_14SM90_TMA_STOREES29_S2B_S2B_EEEvvEEEEvNT_6ParamsE --------------------------
	.section	.nv.shared._ZN7cutlass13device_kernelINS_4gemm6kernel13GemmUniversalIN4cute5tupleIJiiiiEEENS1_10collective13CollectiveMmaINS1_35MainloopSm100TmaUmmaWarpSpecializedILi24ELi2ELi4ENS5_IJNS4_1CILi1EEESB_SB_EEEEENS5_IJNSA_ILi128EEESE_NSA_ILi32EEEEEENS_12float_e4m3_tENS5_IJSB_llEEESH_NS5_IJlSB_lEEENS4_8TiledMMAINS4_8MMA_AtomIJNS4_10MMA_TraitsINS4_19SM100_MMA_F8F6F4_SSEJSH_SH_fSE_SE_NS4_17integral_constantINS4_4UMMA5MajorELSQ_1EEENSO_ISQ_LSQ_0EEENSO_INSP_7ScaleInELST_0EEESU_EEEEEENS4_6LayoutISC_NS5_IJNSA_ILi0EEESY_SY_EEEEENS5_IJNS4_10UnderscoreES11_S11_EEEEENS4_13SM90_TMA_LOADENS4_14ComposedLayoutINS4_7SwizzleILi3ELi4ELi3EEENS4_18smem_ptr_flag_bitsILi8EEENSX_INS5_IJSE_NSA_ILi8EEEEEENS5_IJSB_SE_EEEEEEEvNS4_8identityES14_NS15_INS16_ILi1ELi4ELi3EEES19_NSX_INS5_IJS1A_SF_EEENS5_IJSF_SB_EEEEEEEvS1F_EENS_8epilogue10collective18CollectiveEpilogueINS1M_23Sm100TmaWarpSpecializedILi2ELi2ELi64ELb0ELb0EEEJSG_NS5_IJNSX_ISE_SB_EENSX_INSA_ILi64EEESB_EEEEESH_SJ_SH_SJ_NS1M_6fusion15FusionCallbacksIS1Q_NS1V_17LinearCombinationISH_fSH_fLNS_15FloatRoundStyleE2EEESG_S1U_JEEENS4_5SM1004TMEM4LOAD26SM100_TMEM_LOAD_32dp32b64xES14_NS15_INS16_ILi2ELi4ELi3EEES19_NSX_INS5_IJS1A_S1S_EEENS5_IJS1S_SB_EEEEEEENS4_39AutoVectorizingCopyWithAssumedAlignmentILi128EEENS4_14SM90_TMA_STOREES29_S2B_S2B_EEEvvEEEEvNT_6ParamsE,"aw",@nobits
	.sectionflags	@""
	.align	16
	.zero		1024


//--------------------- .nv.shared.reserved.0     --------------------------
	.section	.nv.shared.reserved.0,"aw",@nobits
	.weak		__nv_reservedSMEM_offset_0_alias
	.size		__nv_reservedSMEM_offset_0_alias, 0, 64
	.other		__nv_reservedSMEM_offset_0_alias,@"STO_CUDA_RESERVED_SHARED STV_DEFAULT"
__nv_reservedSMEM_offset_0_alias:
	.zero		0
.nv.shared.reserved.0:
	.zero		64
	.weak		__nv_reservedSMEM_tcgen05_partition
	.type		__nv_reservedSMEM_tcgen05_partition,@object
	.size		__nv_reservedSMEM_tcgen05_partition,(.L_0 - __nv_reservedSMEM_tcgen05_partition)
__nv_reservedSMEM_tcgen05_partition:
	.zero		32
.L_0:


//--------------------- .nv.global                --------------------------
	.section	.nv.global,"aw",@nobits
.nv.global:
	.type		_ZN40_INTERNAL_0cfe4b26_4_k_cu_68ebc645_351174cute1_E,@object
	.size		_ZN40_INTERNAL_0cfe4b26_4_k_cu_68ebc645_351174cute1_E,(_ZN40_INTERNAL_0cfe4b26_4_k_cu_68ebc645_351174cuda3std3__45__cpo6cbeginE - _ZN40_INTERNAL_0cfe4b26_4_k_cu_68ebc645_351174cute1_E)
_ZN40_INTERNAL_0cfe4b26_4_k_cu_68ebc645_351174cute1_E:
	.zero		1
	.type		_ZN40_INTERNAL_0cfe4b26_4_k_cu_68ebc645_351174cuda3std3__45__cpo6cbeginE,@object
	.size		_ZN40_INTERNAL_0cfe4b26_4_k_cu_68ebc645_351174cuda3std3__45__cpo6cbeginE,(_ZN40_INTERNAL_0cfe4b26_4_k_cu_68ebc645_351174cuda3std3__48in_placeE - _ZN40_INTERNAL_0cfe4b26_4_k_cu_68ebc645_351174cuda3std3__45__cpo6cbeginE)
_ZN40_INTERNAL_0cfe4b26_4_k_cu_68ebc645_351174cuda3std3__45__cpo6cbeginE:
	.zero		1
	.type		_ZN40_INTERNAL_0cfe4b26_4_k_cu_68ebc645_351174cuda3std3__48in_placeE,@object
	.size		_ZN40_INTERNAL_0cfe4b26_4_k_cu_68ebc645_351174cuda3std3__48in_placeE,(_ZN40_INTERNAL_0cfe4b26_4_k_cu_68ebc645_351174cuda3std6ranges3__45__cpo9iter_moveE - _ZN40_INTERNAL_0cfe4b26_4_k_cu_68ebc645_351174cuda3std3__48in_placeE)
_ZN40_INTERNAL_0cfe4b26_4_k_cu_68ebc645_351174cuda3std3__48in_placeE:
	.zero		1
	.type		_ZN40_INTERNAL_0cfe4b26_4_k_cu_68ebc645_351174cuda3std6ranges3__45__cpo9iter_moveE,@object
	.size		_ZN40_INTERNAL_0cfe4b26_4_k_cu_68ebc645_351174cuda3std6ranges3__45__cpo9iter_moveE,(_ZN40_INTERNAL_0cfe4b26_4_k_cu_68ebc645_351174cuda3std3__45__cpo5beginE - _ZN40_INTERNAL_0cfe4b26_4_k_cu_68ebc645_351174cuda3std6ranges3__45__cpo9iter_moveE)
_ZN40_INTERNAL_0cfe4b26_4_k_cu_68ebc645_351174cuda3std6ranges3__45__cpo9iter_moveE:
	.zero		1
	.type		_ZN40_INTERNAL_0cfe4b26_4_k_cu_68ebc645_351174cuda3std3__45__cpo5beginE,@object
	.size		_ZN40_INTERNAL_0cfe4b26_4_k_cu_68ebc645_351174cuda3std3__45__cpo5beginE,(_ZN40_INTERNAL_0cfe4b26_4_k_cu_68ebc645_351174cuda3std3__442_GLOBAL__N__0cfe4b26_4_k_cu_68ebc645_351176ignoreE - _ZN40_INTERNAL_0cfe4b26_4_k_cu_68ebc645_351174cuda3std3__45__cpo5beginE)
_ZN40_INTERNAL_0cfe4b26_4_k_cu_68ebc645_351174cuda3std3__45__cpo5beginE:
	.zero		1
	.type		_ZN40_INTERNAL_0cfe4b26_4_k_cu_68ebc645_351174cuda3std3__442_GLOBAL__N__0cfe4b26_4_k_cu_68ebc645_351176ignoreE,@object
	.size		_ZN40_INTERNAL_0cfe4b26_4_k_cu_68ebc645_351174cuda3std3__442_GLOBAL__N__0cfe4b26_4_k_cu_68ebc645_351176ignoreE,(_ZN40_INTERNAL_0cfe4b26_4_k_cu_68ebc645_351174cute7productE - _ZN40_INTERNAL_0cfe4b26_4_k_cu_68ebc645_351174cuda3std3__442_GLOBAL__N__0cfe4b26_4_k_cu_68ebc645_351176ignoreE)
_ZN40_INTERNAL_0cfe4b26_4_k_cu_68ebc645_351174cuda3std3__442_GLOBAL__N__0cfe4b26_4_k_cu_68ebc645_351176ignoreE:
	.zero		1
	.type		_ZN40_INTERNAL_0cfe4b26_4_k_cu_68ebc645_351174cute7productE,@object
	.size		_ZN40_INTERNAL_0cfe4b26_4_k_cu_68ebc645_351174cute7productE,(_ZN40_INTERNAL_0cfe4b26_4_k_cu_68ebc645_351174cuda3std3__45__cpo3endE - _ZN40_INTERNAL_0cfe4b26_4_k_cu_68ebc645_351174cute7productE)
_ZN40_INTERNAL_0cfe4b26_4_k_cu_68ebc645_351174cute7productE:
	.zero		1
	.type		_ZN40_INTERNAL_0cfe4b26_4_k_cu_68ebc645_351174cuda3std3__45__cpo3endE,@object
	.size		_ZN40_INTERNAL_0cfe4b26_4_k_cu_68ebc645_351174cuda3std3__45__cpo3endE,(_ZN40_INTERNAL_0cfe4b26_4_k_cu_68ebc645_351174cuda3std3__419piecewise_constructE - _ZN40_INTERNAL_0cfe4b26_4_k_cu_68ebc645_351174cuda3std3__45__cpo3endE)
_ZN40_INTERNAL_0cfe4b26_4_k_cu_68ebc645_351174cuda3std3__45__cpo3endE:
	.zero		1
	.type		_ZN40_INTERNAL_0cfe4b26_4_k_cu_68ebc645_351174cuda3std3__419piecewise_constructE,@object
	.size		_ZN40_INTERNAL_0cfe4b26_4_k_cu_68ebc645_351174cuda3std3__419piecewise_constructE,(_ZN40_INTERNAL_0cfe4b26_4_k_cu_68ebc645_351174cuda3std3__45__cpo4cendE - _ZN40_INTERNAL_0cfe4b26_4_k_cu_68ebc645_351174cuda3std3__419piecewise_constructE)
_ZN40_INTERNAL_0cfe4b26_4_k_cu_68ebc645_351174cuda3std3__419piecewise_constructE:
	.zero		1
	.type		_ZN40_INTERNAL_0cfe4b26_4_k_cu_68ebc645_351174cuda3std3__45__cpo4cendE,@object
	.size		_ZN40_INTERNAL_0cfe4b26_4_k_cu_68ebc645_351174cuda3std3__45__cpo4cendE,(_ZN40_INTERNAL_0cfe4b26_4_k_cu_68ebc645_351174cuda3std6ranges3__45__cpo4swapE - _ZN40_INTERNAL_0cfe4b26_4_k_cu_68ebc645_351174cuda3std3__45__cpo4cendE)
_ZN40_INTERNAL_0cfe4b26_4_k_cu_68ebc645_351174cuda3std3__45__cpo4cendE:
	.zero		1
	.type		_ZN40_INTERNAL_0cfe4b26_4_k_cu_68ebc645_351174cuda3std6ranges3__45__cpo4swapE,@object
	.size		_ZN40_INTERNAL_0cfe4b26_4_k_cu_68ebc645_351174cuda3std6ranges3__45__cpo4swapE,(.L_10 - _ZN40_INTERNAL_0cfe4b26_4_k_cu_68ebc645_351174cuda3std6ranges3__45__cpo4swapE)
_ZN40_INTERNAL_0cfe4b26_4_k_cu_68ebc645_351174cuda3std6ranges3__45__cpo4swapE:
	.zero		1
.L_10:


//--------------------- .nv.constant0._ZN7cutlass13device_kernelINS_4gemm6kernel13GemmUniversalIN4cute5tupleIJiiiiEEENS1_10collective13CollectiveMmaINS1_35MainloopSm100TmaUmmaWarpSpecializedILi24ELi2ELi4ENS5_IJNS4_1CILi1EEESB_SB_EEEEENS5_IJNSA_ILi128EEESE_NSA_ILi32EEEEEENS_12float_e4m3_tENS5_IJSB_llEEESH_NS5_IJlSB_lEEENS4_8TiledMMAINS4_8MMA_AtomIJNS4_10MMA_TraitsINS4_19SM100_MMA_F8F6F4_SSEJSH_SH_fSE_SE_NS4_17integral_constantINS4_4UMMA5MajorELSQ_1EEENSO_ISQ_LSQ_0EEENSO_INSP_7ScaleInELST_0EEESU_EEEEEENS4_6LayoutISC_NS5_IJNSA_ILi0EEESY_SY_EEEEENS5_IJNS4_10UnderscoreES11_S11_EEEEENS4_13SM90_TMA_LOADENS4_14ComposedLayoutINS4_7SwizzleILi3ELi4ELi3EEENS4_18smem_ptr_flag_bitsILi8EEENSX_INS5_IJSE_NSA_ILi8EEEEEENS5_IJSB_SE_EEEEEEEvNS4_8identityES14_NS15_INS16_ILi1ELi4ELi3EEES19_NSX_INS5_IJS1A_SF_EEENS5_IJSF_SB_EEEEEEEvS1F_EENS_8epilogue10collective18CollectiveEpilogueINS1M_23Sm100TmaWarpSpecializedILi2ELi2ELi64ELb0ELb0EEEJSG_NS5_IJNSX_ISE_SB_EENSX_INSA_ILi64EEESB_EEEEESH_SJ_SH_SJ_NS1M_6fusion15FusionCallbacksIS1Q_NS1V_17LinearCombinationISH_fSH_fLNS_15FloatRoundStyleE2EEESG_S1U_JEEENS4_5SM1004TMEM4LOAD26SM100_TMEM_LOAD_32dp32b64xES14_NS15_INS16_ILi2ELi4ELi3EEES19_NSX_INS5_IJS1A_S1S_EEENS5_IJS1S_SB_EEEEEEENS4_39AutoVectorizingCopyWithAssumedAlignmentILi128EEENS4_14SM90_TMA_STOREES29_S2B_S2B_EEEvvEEEEvNT_6ParamsE --------------------------
	.section	.nv.constant0._ZN7cutlass13device_kernelINS_4gemm6kernel13GemmUniversalIN4cute5tupleIJiiiiEEENS1_10collective13CollectiveMmaINS1_35MainloopSm100TmaUmmaWarpSpecializedILi24ELi2ELi4ENS5_IJNS4_1CILi1EEESB_SB_EEEEENS5_IJNSA_ILi128EEESE_NSA_ILi32EEEEEENS_12float_e4m3_tENS5_IJSB_llEEESH_NS5_IJlSB_lEEENS4_8TiledMMAINS4_8MMA_AtomIJNS4_10MMA_TraitsINS4_19SM100_MMA_F8F6F4_SSEJSH_SH_fSE_SE_NS4_17integral_constantINS4_4UMMA5MajorELSQ_1EEENSO_ISQ_LSQ_0EEENSO_INSP_7ScaleInELST_0EEESU_EEEEEENS4_6LayoutISC_NS5_IJNSA_ILi0EEESY_SY_EEEEENS5_IJNS4_10UnderscoreES11_S11_EEEEENS4_13SM90_TMA_LOADENS4_14ComposedLayoutINS4_7SwizzleILi3ELi4ELi3EEENS4_18smem_ptr_flag_bitsILi8EEENSX_INS5_IJSE_NSA_ILi8EEEEEENS5_IJSB_SE_EEEEEEEvNS4_8identityES14_NS15_INS16_ILi1ELi4ELi3EEES19_NSX_INS5_IJS1A_SF_EEENS5_IJSF_SB_EEEEEEEvS1F_EENS_8epilogue10collective18CollectiveEpilogueINS1M_23Sm100TmaWarpSpecializedILi2ELi2ELi64ELb0ELb0EEEJSG_NS5_IJNSX_ISE_SB_EENSX_INSA_ILi64EEESB_EEEEESH_SJ_SH_SJ_NS1M_6fusion15FusionCallbacksIS1Q_NS1V_17LinearCombinationISH_fSH_fLNS_15FloatRoundStyleE2EEESG_S1U_JEEENS4_5SM1004TMEM4LOAD26SM100_TMEM_LOAD_32dp32b64xES14_NS15_INS16_ILi2ELi4ELi3EEES19_NSX_INS5_IJS1A_S1S_EEENS5_IJS1S_SB_EEEEEEENS4_39AutoVectorizingCopyWithAssumedAlignmentILi128EEENS4_14SM90_TMA_STOREES29_S2B_S2B_EEEvvEEEEvNT_6ParamsE,"a",@progbits
	.sectionflags	@""
	.align	4
.nv.constant0._ZN7cutlass13device_kernelINS_4gemm6kernel13GemmUniversalIN4cute5tupleIJiiiiEEENS1_10collective13CollectiveMmaINS1_35MainloopSm100TmaUmmaWarpSpecializedILi24ELi2ELi4ENS5_IJNS4_1CILi1EEESB_SB_EEEEENS5_IJNSA_ILi128EEESE_NSA_ILi32EEEEEENS_12float_e4m3_tENS5_IJSB_llEEESH_NS5_IJlSB_lEEENS4_8TiledMMAINS4_8MMA_AtomIJNS4_10MMA_TraitsINS4_19SM100_MMA_F8F6F4_SSEJSH_SH_fSE_SE_NS4_17integral_constantINS4_4UMMA5MajorELSQ_1EEENSO_ISQ_LSQ_0EEENSO_INSP_7ScaleInELST_0EEESU_EEEEEENS4_6LayoutISC_NS5_IJNSA_ILi0EEESY_SY_EEEEENS5_IJNS4_10UnderscoreES11_S11_EEEEENS4_13SM90_TMA_LOADENS4_14ComposedLayoutINS4_7SwizzleILi3ELi4ELi3EEENS4_18smem_ptr_flag_bitsILi8EEENSX_INS5_IJSE_NSA_ILi8EEEEEENS5_IJSB_SE_EEEEEEEvNS4_8identityES14_NS15_INS16_ILi1ELi4ELi3EEES19_NSX_INS5_IJS1A_SF_EEENS5_IJSF_SB_EEEEEEEvS1F_EENS_8epilogue10collective18CollectiveEpilogueINS1M_23Sm100TmaWarpSpecializedILi2ELi2ELi64ELb0ELb0EEEJSG_NS5_IJNSX_ISE_SB_EENSX_INSA_ILi64EEESB_EEEEESH_SJ_SH_SJ_NS1M_6fusion15FusionCallbacksIS1Q_NS1V_17LinearCombinationISH_fSH_fLNS_15FloatRoundStyleE2EEESG_S1U_JEEENS4_5SM1004TMEM4LOAD26SM100_TMEM_LOAD_32dp32b64xES14_NS15_INS16_ILi2ELi4ELi3EEES19_NSX_INS5_IJS1A_S1S_EEENS5_IJS1S_SB_EEEEEEENS4_39AutoVectorizingCopyWithAssumedAlignmentILi128EEENS4_14SM90_TMA_STOREES29_S2B_S2B_EEEvvEEEEvNT_6ParamsE:
	.zero		2944


//--------------------- SYMBOLS --------------------------

	.type		.nv.reservedSmem.offset0,@object
	.size		.nv.reservedSmem.offset0,0x4
	.type		.nv.reservedSmem.cap,@object
	.size		.nv.reservedSmem.cap,0x4
	.type		__assertfail,@function
